def attn_fwd(
    Q,
    K,
    V,
    Out,
    Lse,
    sm_scale,
    stride_qz,
    stride_qh,
    stride_qm,
    stride_qk,
    stride_kz,
    stride_kh,
    stride_kn,
    stride_kk,
    stride_vz,
    stride_vh,
    stride_vn,
    stride_vk,
    stride_oz,
    stride_oh,
    stride_om,
    stride_ok,
    seqlen_q,
    seqlen_k,
    BLOCK_M: tl.constexpr,
    BLOCK_N: tl.constexpr,
    HEAD_DIM: tl.constexpr,
    CAUSAL: tl.constexpr,
):
    start_m = tl.program_id(0)
    off_hz = tl.program_id(1)
    q_off = off_hz * stride_qh
    k_off = off_hz * stride_kh
    v_off = off_hz * stride_vh
    offs_m = start_m * BLOCK_M + tl.arange(0, BLOCK_M)
    offs_d = tl.arange(0, HEAD_DIM)
    offs_n = tl.arange(0, BLOCK_N)
    q_ptrs = Q + q_off + offs_m[:, None] * stride_qm + offs_d[None, :] * stride_qk
    k_ptrs = K + k_off + offs_d[:, None] * stride_kk + offs_n[None, :] * stride_kn
    v_ptrs = V + v_off + offs_n[:, None] * stride_vn + offs_d[None, :] * stride_vk
    m_i = tl.full([BLOCK_M], float("-inf"), dtype=tl.float32)
    l_i = tl.zeros([BLOCK_M], dtype=tl.float32) + 1.0
    acc = tl.zeros([BLOCK_M, HEAD_DIM], dtype=tl.float32)
    q = tl.load(q_ptrs)
    acc, l_i, m_i = _attn_fwd_inner(
        acc,
        l_i,
        m_i,
        q,
        k_ptrs,
        v_ptrs,
        sm_scale,
        stride_kn,
        stride_vn,
        start_m,
        seqlen_k,
        BLOCK_M,
        BLOCK_N,
        HEAD_DIM,
        CAUSAL,
    )
    acc = acc / l_i[:, None]
    lse = m_i + tl.math.log2(l_i) / 1.4426950408889634
    o_ptrs = (
        Out
        + off_hz * stride_oh
        + offs_m[:, None] * stride_om
        + offs_d[None, :] * stride_ok
    )
    tl.store(o_ptrs, acc.to(Out.dtype.element_ty))
    tl.store(Lse + off_hz * seqlen_q + offs_m, lse)

# config = {"BLOCK_M": 32, "BLOCK_N": 64, "HEAD_DIM": 32, "arch": "sm_90", "causal": true, "dtype": "bf16", "num_stages": 3, "num_warps": 8}
# arch = sm_90


// ===== COMPILED SASS (sm_90a) =====

	.target	sm_90a

	.elftype	@"ET_EXEC"


//--------------------- .note.nv.tkinfo           --------------------------
	.section	.note.nv.tkinfo,"",@"SHT_NOTE"
	.sectionflags	@"SHF_NOTE_NV_TKINFO"
	.tkinfo
        /*0018*/ 	.word	0x00000002
        /*0030*/ 	.string	""
        /*0030*/ 	.string	"ptxas"
        /*0030*/ 	.string	"Cuda compilation tools, release 13.0, V13.0.88"
        /*0030*/ 	.string	"Build cuda_13.0.r13.0/compiler.36424714_0"
        /*0030*/ 	.string	"-v  -suppress-debug-info  -lineinfo  -arch sm_90a "



//--------------------- .note.nv.cuinfo           --------------------------
	.section	.note.nv.cuinfo,"",@"SHT_NOTE"
	.sectionflags	@"SHF_NOTE_NV_CUINFO"
        /*0018*/ 	.short	0x0002
        /*001a*/ 	.short	0x005a
        /*001c*/ 	.short	0x0082
	.zero		2


//--------------------- .nv.info                  --------------------------
	.section	.nv.info,"",@"SHT_CUDA_INFO"
	.align	4


	//----- nvinfo : EIATTR_REGCOUNT
	.align		4
        /*0000*/ 	.byte	0x04, 0x2f
        /*0002*/ 	.short	(.L_2 - .L_1)
	.align		4
.L_1:
        /*0004*/ 	.word	index@(attn_fwd)
        /*0008*/ 	.word	0x00000082


	//----- nvinfo : EIATTR_FRAME_SIZE
	.align		4
.L_2:
        /*000c*/ 	.byte	0x04, 0x11
        /*000e*/ 	.short	(.L_4 - .L_3)
	.align		4
.L_3:
        /*0010*/ 	.word	index@(attn_fwd)
        /*0014*/ 	.word	0x00000000


	//----- nvinfo : EIATTR_MIN_STACK_SIZE
	.align		4
.L_4:
        /*0018*/ 	.byte	0x04, 0x12
        /*001a*/ 	.short	(.L_6 - .L_5)
	.align		4
.L_5:
        /*001c*/ 	.word	index@(attn_fwd)
        /*0020*/ 	.word	0x00000000
.L_6:


//--------------------- .nv.compat                --------------------------
	.section	.nv.compat,"",@"SHT_CUDA_COMPAT_INFO"
	.align	4
        /*0000*/ 	.byte	0x02, 0x09, 0x01, 0x00, 0x02, 0x02, 0x01, 0x00, 0x02, 0x05, 0x05, 0x00, 0x03, 0x07, 0x01, 0x01
        /*0010*/ 	.byte	0x02, 0x03, 0x00, 0x00, 0x02, 0x06, 0x01, 0x00, 0x04, 0x0b, 0x08, 0x00, 0x00, 0x00, 0x00, 0x00
        /*0020*/ 	.byte	0x00, 0x00, 0x00, 0x00


//--------------------- .nv.info.attn_fwd         --------------------------
	.section	.nv.info.attn_fwd,"",@"SHT_CUDA_INFO"
	.sectionflags	@""
	.align	4


	//----- nvinfo : EIATTR_CUDA_API_VERSION
	.align		4
        /*0000*/ 	.byte	0x04, 0x37
        /*0002*/ 	.short	(.L_8 - .L_7)
.L_7:
        /*0004*/ 	.word	0x00000082


	//----- nvinfo : EIATTR_KPARAM_INFO
	.align		4
.L_8:
        /*0008*/ 	.byte	0x04, 0x17
        /*000a*/ 	.short	(.L_10 - .L_9)
.L_9:
        /*000c*/ 	.word	0x00000000
        /*0010*/ 	.short	0x0019
        /*0012*/ 	.short	0x0080
        /*0014*/ 	.byte	0x00, 0xf4, 0x21, 0x00


	//----- nvinfo : EIATTR_KPARAM_INFO
	.align		4
.L_10:
        /*0018*/ 	.byte	0x04, 0x17
        /*001a*/ 	.short	(.L_12 - .L_11)
.L_11:
        /*001c*/ 	.word	0x00000000
        /*0020*/ 	.short	0x0018
        /*0022*/ 	.short	0x0078
        /*0024*/ 	.byte	0x00, 0xf4, 0x21, 0x00


	//----- nvinfo : EIATTR_KPARAM_INFO
	.align		4
.L_12:
        /*0028*/ 	.byte	0x04, 0x17
        /*002a*/ 	.short	(.L_14 - .L_13)
.L_13:
        /*002c*/ 	.word	0x00000000
        /*0030*/ 	.short	0x0017
        /*0032*/ 	.short	0x0070
        /*0034*/ 	.byte	0x00, 0xf0, 0x11, 0x00


	//----- nvinfo : EIATTR_KPARAM_INFO
	.align		4
.L_14:
        /*0038*/ 	.byte	0x04, 0x17
        /*003a*/ 	.short	(.L_16 - .L_15)
.L_15:
        /*003c*/ 	.word	0x00000000
        /*0040*/ 	.short	0x0016
        /*0042*/ 	.short	0x006c
        /*0044*/ 	.byte	0x00, 0xf0, 0x11, 0x00


	//----- nvinfo : EIATTR_KPARAM_INFO
	.align		4
.L_16:
        /*0048*/ 	.byte	0x04, 0x17
        /*004a*/ 	.short	(.L_18 - .L_17)
.L_17:
        /*004c*/ 	.word	0x00000000
        /*0050*/ 	.short	0x0015
        /*0052*/ 	.short	0x0068
        /*0054*/ 	.byte	0x00, 0xf0, 0x11, 0x00


	//----- nvinfo : EIATTR_KPARAM_INFO
	.align		4
.L_18:
        /*0058*/ 	.byte	0x04, 0x17
        /*005a*/ 	.short	(.L_20 - .L_19)
.L_19:
        /*005c*/ 	.word	0x00000000
        /*0060*/ 	.short	0x0014
        /*0062*/ 	.short	0x0064
        /*0064*/ 	.byte	0x00, 0xf0, 0x11, 0x00


	//----- nvinfo : EIATTR_KPARAM_INFO
	.align		4
.L_20:
        /*0068*/ 	.byte	0x04, 0x17
        /*006a*/ 	.short	(.L_22 - .L_21)
.L_21:
        /*006c*/ 	.word	0x00000000
        /*0070*/ 	.short	0x0013
        /*0072*/ 	.short	0x0060
        /*0074*/ 	.byte	0x00, 0xf0, 0x11, 0x00


	//----- nvinfo : EIATTR_KPARAM_INFO
	.align		4
.L_22:
        /*0078*/ 	.byte	0x04, 0x17
        /*007a*/ 	.short	(.L_24 - .L_23)
.L_23:
        /*007c*/ 	.word	0x00000000
        /*0080*/ 	.short	0x0012
        /*0082*/ 	.short	0x005c
        /*0084*/ 	.byte	0x00, 0xf0, 0x11, 0x00


	//----- nvinfo : EIATTR_KPARAM_INFO
	.align		4
.L_24:
        /*0088*/ 	.byte	0x04, 0x17
        /*008a*/ 	.short	(.L_26 - .L_25)
.L_25:
        /*008c*/ 	.word	0x00000000
        /*0090*/ 	.short	0x0011
        /*0092*/ 	.short	0x0058
        /*0094*/ 	.byte	0x00, 0xf0, 0x11, 0x00


	//----- nvinfo : EIATTR_KPARAM_INFO
	.align		4
.L_26:
        /*0098*/ 	.byte	0x04, 0x17
        /*009a*/ 	.short	(.L_28 - .L_27)
.L_27:
        /*009c*/ 	.word	0x00000000
        /*00a0*/ 	.short	0x0010
        /*00a2*/ 	.short	0x0054
        /*00a4*/ 	.byte	0x00, 0xf0, 0x11, 0x00


	//----- nvinfo : EIATTR_KPARAM_INFO
	.align		4
.L_28:
        /*00a8*/ 	.byte	0x04, 0x17
        /*00aa*/ 	.short	(.L_30 - .L_29)
.L_29:
        /*00ac*/ 	.word	0x00000000
        /*00b0*/ 	.short	0x000f
        /*00b2*/ 	.short	0x0050
        /*00b4*/ 	.byte	0x00, 0xf0, 0x11, 0x00


	//----- nvinfo : EIATTR_KPARAM_INFO
	.align		4
.L_30:
        /*00b8*/ 	.byte	0x04, 0x17
        /*00ba*/ 	.short	(.L_32 - .L_31)
.L_31:
        /*00bc*/ 	.word	0x00000000
        /*00c0*/ 	.short	0x000e
        /*00c2*/ 	.short	0x004c
        /*00c4*/ 	.byte	0x00, 0xf0, 0x11, 0x00


	//----- nvinfo : EIATTR_KPARAM_INFO
	.align		4
.L_32:
        /*00c8*/ 	.byte	0x04, 0x17
        /*00ca*/ 	.short	(.L_34 - .L_33)
.L_33:
        /*00cc*/ 	.word	0x00000000
        /*00d0*/ 	.short	0x000d
        /*00d2*/ 	.short	0x0048
        /*00d4*/ 	.byte	0x00, 0xf0, 0x11, 0x00


	//----- nvinfo : EIATTR_KPARAM_INFO
	.align		4
.L_34:
        /*00d8*/ 	.byte	0x04, 0x17
        /*00da*/ 	.short	(.L_36 - .L_35)
.L_35:
        /*00dc*/ 	.word	0x00000000
        /*00e0*/ 	.short	0x000c
        /*00e2*/ 	.short	0x0044
        /*00e4*/ 	.byte	0x00, 0xf0, 0x11, 0x00


	//----- nvinfo : EIATTR_KPARAM_INFO
	.align		4
.L_36:
        /*00e8*/ 	.byte	0x04, 0x17
        /*00ea*/ 	.short	(.L_38 - .L_37)
.L_37:
        /*00ec*/ 	.word	0x00000000
        /*00f0*/ 	.short	0x000b
        /*00f2*/ 	.short	0x0040
        /*00f4*/ 	.byte	0x00, 0xf0, 0x11, 0x00


	//----- nvinfo : EIATTR_KPARAM_INFO
	.align		4
.L_38:
        /*00f8*/ 	.byte	0x04, 0x17
        /*00fa*/ 	.short	(.L_40 - .L_39)
.L_39:
        /*00fc*/ 	.word	0x00000000
        /*0100*/ 	.short	0x000a
        /*0102*/ 	.short	0x003c
        /*0104*/ 	.byte	0x00, 0xf0, 0x11, 0x00


	//----- nvinfo : EIATTR_KPARAM_INFO
	.align		4
.L_40:
        /*0108*/ 	.byte	0x04, 0x17
        /*010a*/ 	.short	(.L_42 - .L_41)
.L_41:
        /*010c*/ 	.word	0x00000000
        /*0110*/ 	.short	0x0009
        /*0112*/ 	.short	0x0038
        /*0114*/ 	.byte	0x00, 0xf0, 0x11, 0x00


	//----- nvinfo : EIATTR_KPARAM_INFO
	.align		4
.L_42:
        /*0118*/ 	.byte	0x04, 0x17
        /*011a*/ 	.short	(.L_44 - .L_43)
.L_43:
        /*011c*/ 	.word	0x00000000
        /*0120*/ 	.short	0x0008
        /*0122*/ 	.short	0x0034
        /*0124*/ 	.byte	0x00, 0xf0, 0x11, 0x00


	//----- nvinfo : EIATTR_KPARAM_INFO
	.align		4
.L_44:
        /*0128*/ 	.byte	0x04, 0x17
        /*012a*/ 	.short	(.L_46 - .L_45)
.L_45:
        /*012c*/ 	.word	0x00000000
        /*0130*/ 	.short	0x0007
        /*0132*/ 	.short	0x0030
        /*0134*/ 	.byte	0x00, 0xf0, 0x11, 0x00


	//----- nvinfo : EIATTR_KPARAM_INFO
	.align		4
.L_46:
        /*0138*/ 	.byte	0x04, 0x17
        /*013a*/ 	.short	(.L_48 - .L_47)
.L_47:
        /*013c*/ 	.word	0x00000000
        /*0140*/ 	.short	0x0006
        /*0142*/ 	.short	0x002c
        /*0144*/ 	.byte	0x00, 0xf0, 0x11, 0x00


	//----- nvinfo : EIATTR_KPARAM_INFO
	.align		4
.L_48:
        /*0148*/ 	.byte	0x04, 0x17
        /*014a*/ 	.short	(.L_50 - .L_49)
.L_49:
        /*014c*/ 	.word	0x00000000
        /*0150*/ 	.short	0x0005
        /*0152*/ 	.short	0x0028
        /*0154*/ 	.byte	0x00, 0xf0, 0x11, 0x00


	//----- nvinfo : EIATTR_KPARAM_INFO
	.align		4
.L_50:
        /*0158*/ 	.byte	0x04, 0x17
        /*015a*/ 	.short	(.L_52 - .L_51)
.L_51:
        /*015c*/ 	.word	0x00000000
        /*0160*/ 	.short	0x0004
        /*0162*/ 	.short	0x0020
        /*0164*/ 	.byte	0x00, 0xf4, 0x21, 0x00


	//----- nvinfo : EIATTR_KPARAM_INFO
	.align		4
.L_52:
        /*0168*/ 	.byte	0x04, 0x17
        /*016a*/ 	.short	(.L_54 - .L_53)
.L_53:
        /*016c*/ 	.word	0x00000000
        /*0170*/ 	.short	0x0003
        /*0172*/ 	.short	0x0018
        /*0174*/ 	.byte	0x00, 0xf4, 0x21, 0x00


	//----- nvinfo : EIATTR_KPARAM_INFO
	.align		4
.L_54:
        /*0178*/ 	.byte	0x04, 0x17
        /*017a*/ 	.short	(.L_56 - .L_55)
.L_55:
        /*017c*/ 	.word	0x00000000
        /*0180*/ 	.short	0x0002
        /*0182*/ 	.short	0x0010
        /*0184*/ 	.byte	0x00, 0xf4, 0x21, 0x00


	//----- nvinfo : EIATTR_KPARAM_INFO
	.align		4
.L_56:
        /*0188*/ 	.byte	0x04, 0x17
        /*018a*/ 	.short	(.L_58 - .L_57)
.L_57:
        /*018c*/ 	.word	0x00000000
        /*0190*/ 	.short	0x0001
        /*0192*/ 	.short	0x0008
        /*0194*/ 	.byte	0x00, 0xf4, 0x21, 0x00


	//----- nvinfo : EIATTR_KPARAM_INFO
	.align		4
.L_58:
        /*0198*/ 	.byte	0x04, 0x17
        /*019a*/ 	.short	(.L_60 - .L_59)
.L_59:
        /*019c*/ 	.word	0x00000000
        /*01a0*/ 	.short	0x0000
        /*01a2*/ 	.short	0x0000
        /*01a4*/ 	.byte	0x00, 0xf4, 0x21, 0x00


	//----- nvinfo : EIATTR_SPARSE_MMA_MASK
	.align		4
.L_60:
        /*01a8*/ 	.byte	0x03, 0x50
        /*01aa*/ 	.short	0x0000


	//----- nvinfo : EIATTR_MAXREG_COUNT
	.align		4
        /*01ac*/ 	.byte	0x03, 0x1b
        /*01ae*/ 	.short	0x00ff


	//----- nvinfo : EIATTR_NUM_BARRIERS
	.align		4
        /*01b0*/ 	.byte	0x02, 0x4c
        /*01b2*/ 	.byte	0x01
	.zero		1


	//----- nvinfo : EIATTR_MERCURY_ISA_VERSION
	.align		4
        /*01b4*/ 	.byte	0x03, 0x5f
        /*01b6*/ 	.short	0x0101


	//----- nvinfo : EIATTR_COOP_GROUP_MASK_REGIDS
	.align		4
        /*01b8*/ 	.byte	0x04, 0x29
        /*01ba*/ 	.short	(.L_62 - .L_61)


	//   ....[0]....
.L_61:
        /*01bc*/ 	.word	0xffffffff


	//   ....[1]....
        /*01c0*/ 	.word	0xffffffff


	//   ....[2]....
        /*01c4*/ 	.word	0xffffffff


	//   ....[3]....
        /*01c8*/ 	.word	0xffffffff


	//   ....[4]....
        /*01cc*/ 	.word	0xffffffff


	//   ....[5]....
        /*01d0*/ 	.word	0xffffffff


	//   ....[6]....
        /*01d4*/ 	.word	0xffffffff


	//   ....[7]....
        /*01d8*/ 	.word	0xffffffff


	//----- nvinfo : EIATTR_COOP_GROUP_INSTR_OFFSETS
	.align		4
.L_62:
        /*01dc*/ 	.byte	0x04, 0x28
        /*01de*/ 	.short	(.L_64 - .L_63)


	//   ....[0]....
.L_63:
        /*01e0*/ 	.word	0x000015d0


	//   ....[1]....
        /*01e4*/ 	.word	0x00001700


	//   ....[2]....
        /*01e8*/ 	.word	0x00001a00


	//   ....[3]....
        /*01ec*/ 	.word	0x00001a60


	//   ....[4]....
        /*01f0*/ 	.word	0x000025a0


	//   ....[5]....
        /*01f4*/ 	.word	0x000025b0


	//   ....[6]....
        /*01f8*/ 	.word	0x00002640


	//   ....[7]....
        /*01fc*/ 	.word	0x00002660


	//----- nvinfo : EIATTR_EXIT_INSTR_OFFSETS
	.align		4
.L_64:
        /*0200*/ 	.byte	0x04, 0x1c
        /*0202*/ 	.short	(.L_66 - .L_65)


	//   ....[0]....
.L_65:
        /*0204*/ 	.word	0x000034c0


	//   ....[1]....
        /*0208*/ 	.word	0x000034f0


	//----- nvinfo : EIATTR_REQNTID
	.align		4
.L_66:
        /*020c*/ 	.byte	0x04, 0x10
        /*020e*/ 	.short	(.L_68 - .L_67)
.L_67:
        /*0210*/ 	.word	0x00000100
        /*0214*/ 	.word	0x00000001
        /*0218*/ 	.word	0x00000001


	//----- nvinfo : EIATTR_CBANK_PARAM_SIZE
	.align		4
.L_68:
        /*021c*/ 	.byte	0x03, 0x19
        /*021e*/ 	.short	0x0088


	//----- nvinfo : EIATTR_PARAM_CBANK
	.align		4
        /*0220*/ 	.byte	0x04, 0x0a
        /*0222*/ 	.short	(.L_70 - .L_69)
	.align		4
.L_69:
        /*0224*/ 	.word	index@(.nv.constant0.attn_fwd)
        /*0228*/ 	.short	0x0210
        /*022a*/ 	.short	0x0088


	//----- nvinfo : EIATTR_SW_WAR
	.align		4
.L_70:
        /*022c*/ 	.byte	0x04, 0x36
        /*022e*/ 	.short	(.L_72 - .L_71)
.L_71:
        /*0230*/ 	.word	0x00000008
.L_72:


//--------------------- .nv.callgraph             --------------------------
	.section	.nv.callgraph,"",@"SHT_CUDA_CALLGRAPH"
	.align	4
	.sectionentsize	8
	.align		4
        /*0000*/ 	.word	0x00000000
	.align		4
        /*0004*/ 	.word	0xffffffff
	.align		4
        /*0008*/ 	.word	0x00000000
	.align		4
        /*000c*/ 	.word	0xfffffffe
	.align		4
        /*0010*/ 	.word	0x00000000
	.align		4
        /*0014*/ 	.word	0xfffffffd
	.align		4
        /*0018*/ 	.word	0x00000000
	.align		4
        /*001c*/ 	.word	0xfffffffc


//--------------------- .nv.constant4             --------------------------
	.section	.nv.constant4,"a",@progbits
	.align	8
	.align		8
.nv.constant4:
        /*0000*/ 	.dword	_$_str


//--------------------- .text.attn_fwd            --------------------------
	.section	.text.attn_fwd,"ax",@progbits
	.align	128
        .global         attn_fwd
        .type           attn_fwd,@function
        .size           attn_fwd,(.L_x_3 - attn_fwd)
        .other          attn_fwd,@"STO_CUDA_ENTRY STV_DEFAULT"
attn_fwd:
.text.attn_fwd:
[----:B------:R-:W-:Y:S01]  /*0000*/  LDC R1, c[0x0][0x28] ;  /* 0x00000a00ff017b82 */ /* 0x000fe20000000800 */
[----:B------:R-:W0:Y:S07]  /*0010*/  S2R R21, SR_TID.X ;  /* 0x0000000000157919 */ /* 0x000e2e0000002100 */
[----:B------:R-:W1:Y:S01]  /*0020*/  S2UR UR6, SR_CTAID.X ;  /* 0x00000000000679c3 */ /* 0x000e620000002500 */
[----:B------:R-:W-:Y:S01]  /*0030*/  ULDC.64 UR4, c[0x0][0x240] ;  /* 0x0000900000047ab9 */ /* 0x000fe20000000a00 */
[----:B------:R-:W-:-:S06]  /*0040*/  ULDC.64 UR14, c[0x0][0x208] ;  /* 0x00008200000e7ab9 */ /* 0x000fcc0000000a00 */
[----:B------:R-:W2:Y:S08]  /*0050*/  S2UR UR8, SR_CTAID.Y ;  /* 0x00000000000879c3 */ /* 0x000eb00000002600 */
[----:B------:R-:W3:Y:S01]  /*0060*/  LDC R4, c[0x0][0x248] ;  /* 0x00009200ff047b82 */ /* 0x000ee20000000800 */
[----:B-1----:R-:W-:-:S07]  /*0070*/  USHF.L.U32 UR6, UR6, 0x5, URZ ;  /* 0x0000000506067899 */ /* 0x002fce000800063f */
[----:B------:R-:W1:Y:S01]  /*0080*/  LDC.64 R8, c[0x0][0x210] ;  /* 0x00008400ff087b82 */ /* 0x000e620000000a00 */
[----:B------:R-:W-:Y:S01]  /*0090*/  IMAD.U32 R0, RZ, RZ, UR6 ;  /* 0x00000006ff007e24 */ /* 0x000fe2000f8e00ff */
[--C-:B0-----:R-:W-:Y:S01]  /*00a0*/  SHF.R.U32.HI R15, RZ, 0x5, R21.reuse ;  /* 0x00000005ff0f7819 */ /* 0x101fe20000011615 */
[----:B--2---:R-:W-:Y:S01]  /*00b0*/  UIMAD UR4, UR8, UR4, URZ ;  /* 0x00000004080472a4 */ /* 0x004fe2000f8e023f */
[----:B------:R-:W-:Y:S02]  /*00c0*/  LEA.HI R16, R21, 0x18, RZ, 0x1b ;  /* 0x0000001815107811 */ /* 0x000fe400078fd8ff */
[----:B------:R-:W-:Y:S01]  /*00d0*/  LOP3.LUT R0, R0, 0x1f, R21, 0xf8, !PT ;  /* 0x0000001f00007812 */ /* 0x000fe200078ef815 */
[----:B------:R-:W-:Y:S01]  /*00e0*/  USHF.L.U32 UR7, UR4, 0x1, URZ ;  /* 0x0000000104077899 */ /* 0x000fe2000800063f */
[----:B------:R-:W-:-:S03]  /*00f0*/  SGXT.U32 R15, R15, 0x3 ;  /* 0x000000030f0f781a */ /* 0x000fc60000000000 */
[----:B------:R-:W-:Y:S01]  /*0100*/  IMAD R2, R0, UR5, RZ ;  /* 0x0000000500027c24 */ /* 0x000fe2000f8e02ff */
[----:B------:R-:W-:Y:S01]  /*0110*/  UIMAD.WIDE UR4, UR4, 0x2, URZ ;  /* 0x00000002040478a5 */ /* 0x000fe2000f8e023f */
[-C--:B---3--:R-:W-:Y:S02]  /*0120*/  IMAD R5, R15, R4.reuse, RZ ;  /* 0x000000040f057224 */ /* 0x088fe400078e02ff */
[C---:B------:R-:W-:Y:S02]  /*0130*/  IMAD.SHL.U32 R3, R2.reuse, 0x2, RZ ;  /* 0x0000000202037824 */ /* 0x040fe400078e00ff */
[----:B------:R-:W-:Y:S01]  /*0140*/  IMAD.HI R2, R2, 0x2, RZ ;  /* 0x0000000202027827 */ /* 0x000fe200078e02ff */
[----:B------:R-:W-:Y:S02]  /*0150*/  LEA R7, R4, R5, 0x3 ;  /* 0x0000000504077211 */ /* 0x000fe400078e18ff */
[----:B-1----:R-:W-:Y:S01]  /*0160*/  IADD3 R10, P0, P1, R3, UR7, R8 ;  /* 0x00000007030a7c10 */ /* 0x002fe2000f91e008 */
[----:B------:R-:W-:-:S02]  /*0170*/  IMAD R11, R16, R4, RZ ;  /* 0x00000004100b7224 */ /* 0x000fc400078e02ff */
[----:B------:R-:W-:Y:S01]  /*0180*/  IMAD R3, R4, 0x8, R7 ;  /* 0x0000000804037824 */ /* 0x000fe200078e0207 */
[----:B------:R-:W-:Y:S02]  /*0190*/  IADD3.X R2, R2, UR5, R9, P0, P1 ;  /* 0x0000000502027c10 */ /* 0x000fe400087e2409 */
[-C--:B------:R-:W-:Y:S02]  /*01a0*/  LEA R4, P0, R5, R10.reuse, 0x1 ;  /* 0x0000000a05047211 */ /* 0x080fe400078008ff */
[-C--:B------:R-:W-:Y:S02]  /*01b0*/  LEA R6, P1, R7, R10.reuse, 0x1 ;  /* 0x0000000a07067211 */ /* 0x080fe400078208ff */
[-C--:B------:R-:W-:Y:S02]  /*01c0*/  LEA R8, P2, R3, R10.reuse, 0x1 ;  /* 0x0000000a03087211 */ /* 0x080fe400078408ff */
[----:B------:R-:W-:Y:S02]  /*01d0*/  LEA R10, P3, R11, R10, 0x1 ;  /* 0x0000000a0b0a7211 */ /* 0x000fe400078608ff */
[----:B------:R-:W-:-:S02]  /*01e0*/  LEA.HI.X.SX32 R5, R5, R2, 0x1, P0 ;  /* 0x0000000205057211 */ /* 0x000fc400000f0eff */
[-C--:B------:R-:W-:Y:S02]  /*01f0*/  LEA.HI.X.SX32 R7, R7, R2.reuse, 0x1, P1 ;  /* 0x0000000207077211 */ /* 0x080fe400008f0eff */
[-C--:B------:R-:W-:Y:S02]  /*0200*/  LEA.HI.X.SX32 R9, R3, R2.reuse, 0x1, P2 ;  /* 0x0000000203097211 */ /* 0x080fe400010f0eff */
[----:B------:R-:W-:Y:S01]  /*0210*/  LEA.HI.X.SX32 R11, R11, R2, 0x1, P3 ;  /* 0x000000020b0b7211 */ /* 0x000fe200018f0eff */
[----:B------:R0:W2:Y:S04]  /*0220*/  LDG.E.U16 R5, desc[UR14][R4.64] ;  /* 0x0000000e04057981 */ /* 0x0000a8000c1e1500 */
[----:B------:R1:W3:Y:S04]  /*0230*/  LDG.E.U16 R7, desc[UR14][R6.64] ;  /* 0x0000000e06077981 */ /* 0x0002e8000c1e1500 */
[----:B------:R-:W4:Y:S04]  /*0240*/  LDG.E.U16 R9, desc[UR14][R8.64] ;  /* 0x0000000e08097981 */ /* 0x000f28000c1e1500 */
[----:B------:R-:W5:Y:S01]  /*0250*/  LDG.E.U16 R11, desc[UR14][R10.64] ;  /* 0x0000000e0a0b7981 */ /* 0x000f62000c1e1500 */
[----:B------:R-:W1:Y:S01]  /*0260*/  S2UR UR7, SR_CgaCtaId ;  /* 0x00000000000779c3 */ /* 0x000e620000008800 */
[----:B------:R-:W-:Y:S01]  /*0270*/  UIADD3 UR9, UR6, 0x20, URZ ;  /* 0x0000002006097890 */ /* 0x000fe2000fffe03f */
[C---:B------:R-:W-:Y:S01]  /*0280*/  LOP3.LUT R2, R21.reuse, 0xc0, RZ, 0xc0, !PT ;  /* 0x000000c015027812 */ /* 0x040fe200078ec0ff */
[----:B------:R-:W-:Y:S01]  /*0290*/  UMOV UR4, 0x400 ;  /* 0x0000040000047882 */ /* 0x000fe20000000000 */
[----:B------:R-:W-:Y:S01]  /*02a0*/  IMAD.SHL.U32 R14, R21, 0x2, RZ ;  /* 0x00000002150e7824 */ /* 0x000fe200078e00ff */
[----:B------:R-:W-:Y:S01]  /*02b0*/  UISETP.GE.AND UP0, UPT, UR9, 0x1, UPT ;  /* 0x000000010900788c */ /* 0x000fe2000bf06270 */
[----:B------:R-:W-:Y:S01]  /*02c0*/  SHF.R.U32.HI R3, RZ, 0x2, R2 ;  /* 0x00000002ff037819 */ /* 0x000fe20000011602 */
[----:B------:R-:W-:Y:S01]  /*02d0*/  IMAD.MOV.U32 R88, RZ, RZ, 0x3f800000 ;  /* 0x3f800000ff587424 */ /* 0x000fe200078e00ff */
[----:B------:R-:W-:Y:S01]  /*02e0*/  MOV R13, 0xff800000 ;  /* 0xff800000000d7802 */ /* 0x000fe20000000f00 */
[----:B------:R-:W-:Y:S01]  /*02f0*/  IMAD.MOV.U32 R12, RZ, RZ, -0x800000 ;  /* 0xff800000ff0c7424 */ /* 0x000fe200078e00ff */
[----:B------:R-:W-:-:S02]  /*0300*/  LOP3.LUT R2, R3, 0x1fe, R14, 0x78, !PT ;  /* 0x000001fe03027812 */ /* 0x000fc400078e780e */
[----:B------:R-:W-:Y:S02]  /*0310*/  CS2R R72, SRZ ;  /* 0x0000000000487805 */ /* 0x000fe4000001ff00 */
[----:B------:R-:W-:Y:S02]  /*0320*/  PLOP3.LUT P0, PT, PT, PT, UP0, 0x80, 0x0 ;  /* 0x000000000000781c */ /* 0x000fe40003f0f008 */
[----:B------:R-:W-:Y:S02]  /*0330*/  CS2R R74, SRZ ;  /* 0x00000000004a7805 */ /* 0x000fe4000001ff00 */
[----:B0-----:R-:W-:Y:S02]  /*0340*/  MOV R4, 0x3f800000 ;  /* 0x3f80000000047802 */ /* 0x001fe40000000f00 */
[----:B------:R-:W-:Y:S02]  /*0350*/  CS2R R52, SRZ ;  /* 0x0000000000347805 */ /* 0x000fe4000001ff00 */
[----:B------:R-:W-:-:S02]  /*0360*/  CS2R R54, SRZ ;  /* 0x0000000000367805 */ /* 0x000fc4000001ff00 */
[----:B------:R-:W-:Y:S02]  /*0370*/  CS2R R56, SRZ ;  /* 0x0000000000387805 */ /* 0x000fe4000001ff00 */
[----:B------:R-:W-:Y:S02]  /*0380*/  CS2R R58, SRZ ;  /* 0x00000000003a7805 */ /* 0x000fe4000001ff00 */
[----:B------:R-:W-:Y:S02]  /*0390*/  CS2R R60, SRZ ;  /* 0x00000000003c7805 */ /* 0x000fe4000001ff00 */
[----:B------:R-:W-:Y:S02]  /*03a0*/  CS2R R62, SRZ ;  /* 0x00000000003e7805 */ /* 0x000fe4000001ff00 */
[C---:B------:R-:W-:Y:S02]  /*03b0*/  LOP3.LUT R3, R21.reuse, 0x20, RZ, 0xc0, !PT ;  /* 0x0000002015037812 */ /* 0x040fe400078ec0ff */
[----:B-1----:R-:W-:Y:S01]  /*03c0*/  SHF.L.U32 R6, R21, 0x3, RZ ;  /* 0x0000000315067819 */ /* 0x002fe200000006ff */
[----:B------:R-:W-:-:S09]  /*03d0*/  ULEA UR7, UR7, UR4, 0x18 ;  /* 0x0000000407077291 */ /* 0x000fd2000f8ec03f */
[----:B--2---:R0:W-:Y:S04]  /*03e0*/  STS.U16 [R2+UR7+0x1000], R5 ;  /* 0x0010000502007988 */ /* 0x0041e80008000407 */
[----:B---3--:R1:W-:Y:S04]  /*03f0*/  STS.U16 [R2+UR7+0x1200], R7 ;  /* 0x0012000702007988 */ /* 0x0083e80008000407 */
[----:B----4-:R2:W-:Y:S01]  /*0400*/  STS.U16 [R2+UR7+0x1400], R9 ;  /* 0x0014000902007988 */ /* 0x0105e20008000407 */
[----:B0-----:R-:W-:-:S03]  /*0410*/  LOP3.LUT R5, R21, 0x3f, RZ, 0xc0, !PT ;  /* 0x0000003f15057812 */ /* 0x001fc600078ec0ff */
[----:B-----5:R2:W-:Y:S01]  /*0420*/  STS.U16 [R2+UR7+0x1600], R11 ;  /* 0x0016000b02007988 */ /* 0x0205e20008000407 */
[----:B-1----:R-:W-:Y:S01]  /*0430*/  IMAD.SHL.U32 R7, R21, 0x20, RZ ;  /* 0x0000002015077824 */ /* 0x002fe200078e00ff */
[----:B------:R-:W-:Y:S06]  /*0440*/  @!P0 BRA `(.L_x_0) ;  /* 0x0000002000e08947 */ /* 0x000fec0003800000 */
[----:B------:R-:W-:Y:S01]  /*0450*/  ULDC.64 UR12, c[0x0][0x260] ;  /* 0x00009800000c7ab9 */ /* 0x000fe20000000a00 */
[----:B------:R-:W-:Y:S01]  /*0460*/  SHF.R.U32.HI R4, RZ, 0x1, R3 ;  /* 0x00000001ff047819 */ /* 0x000fe20000011603 */
[----:B------:R-:W-:Y:S01]  /*0470*/  UIMAD UR4, UR8, UR12, URZ ;  /* 0x0000000c080472a4 */ /* 0x000fe2000f8e023f */
[----:B------:R-:W-:Y:S01]  /*0480*/  IMAD R8, R5, UR13, RZ ;  /* 0x0000000d05087c24 */ /* 0x000fe2000f8e02ff */
[----:B--2---:R-:W-:Y:S01]  /*0490*/  SHF.R.U32.HI R9, RZ, 0x2, R21 ;  /* 0x00000002ff097819 */ /* 0x004fe20000011615 */
[----:B------:R-:W-:Y:S01]  /*04a0*/  ULDC.64 UR18, c[0x0][0x220] ;  /* 0x0000880000127ab9 */ /* 0x000fe20000000a00 */
[----:B------:R-:W-:Y:S01]  /*04b0*/  USHF.L.U32 UR5, UR4, 0x1, URZ ;  /* 0x0000000104057899 */ /* 0x000fe2000800063f */
[----:B------:R-:W0:Y:S01]  /*04c0*/  LDC R22, c[0x0][0x268] ;  /* 0x00009a00ff167b82 */ /* 0x000e220000000800 */
[C---:B------:R-:W-:Y:S01]  /*04d0*/  SHF.L.U32 R3, R8.reuse, 0x1, RZ ;  /* 0x0000000108037819 */ /* 0x040fe200000006ff */
[----:B------:R-:W-:Y:S01]  /*04e0*/  ULDC.64 UR10, c[0x0][0x250] ;  /* 0x00009400000a7ab9 */ /* 0x000fe20000000a00 */
[----:B------:R-:W-:Y:S01]  /*04f0*/  SGXT.U32 R5, R9, 0x3 ;  /* 0x000000030905781a */ /* 0x000fe20000000000 */
[----:B------:R-:W-:Y:S01]  /*0500*/  IMAD.HI R8, R8, 0x2, RZ ;  /* 0x0000000208087827 */ /* 0x000fe200078e02ff */
[----:B------:R-:W-:Y:S01]  /*0510*/  LOP3.LUT R6, R6, 0x30, RZ, 0xc0, !PT ;  /* 0x0000003006067812 */ /* 0x000fe200078ec0ff */
[----:B------:R-:W-:Y:S01]  /*0520*/  ULDC.64 UR16, c[0x0][0x218] ;  /* 0x0000860000107ab9 */ /* 0x000fe20000000a00 */
[----:B------:R-:W-:Y:S01]  /*0530*/  LOP3.LUT R5, R4, UR6, R5, 0xfe, !PT ;  /* 0x0000000604057c12 */ /* 0x000fe2000f8efe05 */
[----:B------:R-:W-:Y:S01]  /*0540*/  IMAD.U32 R92, RZ, RZ, UR5 ;  /* 0x00000005ff5c7e24 */ /* 0x000fe2000f8e00ff */
[----:B------:R-:W-:Y:S01]  /*0550*/  ULDC UR5, c[0x0][0x258] ;  /* 0x0000960000057ab9 */ /* 0x000fe20000000800 */
[----:B------:R-:W-:Y:S01]  /*0560*/  LOP3.LUT R17, R21, 0x7, RZ, 0xc0, !PT ;  /* 0x0000000715117812 */ /* 0x000fe200078ec0ff */
[----:B------:R-:W-:Y:S01]  /*0570*/  UIMAD UR6, UR8, UR10, URZ ;  /* 0x0000000a080672a4 */ /* 0x000fe2000f8e023f */
[----:B------:R-:W-:Y:S01]  /*0580*/  LOP3.LUT R4, R14, 0x10, RZ, 0xc0, !PT ;  /* 0x000000100e047812 */ /* 0x000fe200078ec0ff */
[----:B------:R-:W-:Y:S01]  /*0590*/  IMAD R15, R15, UR11, RZ ;  /* 0x0000000b0f0f7c24 */ /* 0x000fe2000f8e02ff */
[----:B------:R-:W-:Y:S01]  /*05a0*/  IADD3 R92, P2, P3, R3, UR18, R92 ;  /* 0x00000012035c7c10 */ /* 0x000fe2000fb5e05c */
[----:B------:R-:W-:Y:S01]  /*05b0*/  USHF.L.U32 UR10, UR6, 0x1, URZ ;  /* 0x00000001060a7899 */ /* 0x000fe2000800063f */
[----:B------:R-:W-:Y:S01]  /*05c0*/  LOP3.LUT R3, R21, 0x1f, RZ, 0xc0, !PT ;  /* 0x0000001f15037812 */ /* 0x000fe200078ec0ff */
[----:B------:R-:W-:Y:S01]  /*05d0*/  IMAD.U32 R10, RZ, RZ, UR11 ;  /* 0x0000000bff0a7e24 */ /* 0x000fe2000f8e00ff */
[----:B------:R-:W-:Y:S01]  /*05e0*/  LEA R19, R17, R6, 0x6 ;  /* 0x0000000611137211 */ /* 0x000fe200078e30ff */
[----:B------:R-:W-:Y:S01]  /*05f0*/  IMAD R16, R16, UR11, RZ ;  /* 0x0000000b10107c24 */ /* 0x000fe2000f8e02ff */
[----:B------:R-:W-:Y:S01]  /*0600*/  LOP3.LUT R4, R4, 0x20, R21, 0xf8, !PT ;  /* 0x0000002004047812 */ /* 0x000fe200078ef815 */
[----:B------:R-:W-:Y:S01]  /*0610*/  IMAD R3, R3, UR5, RZ ;  /* 0x0000000503037c24 */ /* 0x000fe2000f8e02ff */
[----:B------:R-:W-:Y:S01]  /*0620*/  UIMAD.WIDE UR4, UR4, 0x2, URZ ;  /* 0x00000002040478a5 */ /* 0x000fe2000f8e023f */
[----:B------:R-:W-:Y:S01]  /*0630*/  MOV R9, UR10 ;  /* 0x0000000a00097c02 */ /* 0x000fe20008000f00 */
[----:B------:R-:W-:Y:S01]  /*0640*/  IMAD R17, R17, 0x90, RZ ;  /* 0x0000009011117824 */ /* 0x000fe200078e02ff */
[----:B------:R-:W-:Y:S01]  /*0650*/  LOP3.LUT R6, R19, R4, RZ, 0x3c, !PT ;  /* 0x0000000413067212 */ /* 0x000fe200078e3cff */
[----:B------:R-:W-:Y:S01]  /*0660*/  IMAD.SHL.U32 R4, R3, 0x2, RZ ;  /* 0x0000000203047824 */ /* 0x000fe200078e00ff */
[----:B------:R-:W-:Y:S01]  /*0670*/  LOP3.LUT R7, R7, 0x200, RZ, 0xc0, !PT ;  /* 0x0000020007077812 */ /* 0x000fe200078ec0ff */
[----:B------:R-:W-:Y:S01]  /*0680*/  IMAD.U32 R11, RZ, RZ, UR5 ;  /* 0x00000005ff0b7e24 */ /* 0x000fe2000f8e00ff */
[----:B------:R-:W-:Y:S01]  /*0690*/  UIMAD.WIDE UR4, UR6, 0x2, URZ ;  /* 0x00000002060478a5 */ /* 0x000fe2000f8e023f */
[----:B------:R-:W-:Y:S01]  /*06a0*/  MOV R12, UR11 ;  /* 0x0000000b000c7c02 */ /* 0x000fe20008000f00 */
[----:B------:R-:W-:Y:S01]  /*06b0*/  IMAD.MOV.U32 R89, RZ, RZ, -0x800000 ;  /* 0xff800000ff597424 */ /* 0x000fe200078e00ff */
[----:B------:R-:W-:Y:S01]  /*06c0*/  IADD3 R112, P0, P1, R4, UR16, R9 ;  /* 0x0000001004707c10 */ /* 0x000fe2000f91e009 */
[----:B------:R-:W-:Y:S01]  /*06d0*/  IMAD.HI R4, R3, 0x2, RZ ;  /* 0x0000000203047827 */ /* 0x000fe200078e02ff */
[----:B------:R-:W-:-:S02]  /*06e0*/  IADD3.X R18, R8, UR19, R11, P2, P3 ;  /* 0x0000001308127c10 */ /* 0x000fc400097e640b */
[----:B------:R-:W-:Y:S02]  /*06f0*/  CS2R R72, SRZ ;  /* 0x0000000000487805 */ /* 0x000fe4000001ff00 */
[----:B------:R-:W-:Y:S02]  /*0700*/  SHF.R.U32.HI R8, RZ, 0x6, R21 ;  /* 0x00000006ff087819 */ /* 0x000fe40000011615 */
[----:B------:R-:W-:Y:S02]  /*0710*/  CS2R R74, SRZ ;  /* 0x00000000004a7805 */ /* 0x000fe4000001ff00 */
[----:B------:R-:W-:Y:S02]  /*0720*/  IADD3 R6, R6, UR7, R7 ;  /* 0x0000000706067c10 */ /* 0x000fe4000fffe007 */
[----:B------:R-:W-:Y:S02]  /*0730*/  CS2R R52, SRZ ;  /* 0x0000000000347805 */ /* 0x000fe4000001ff00 */
[----:B------:R-:W-:-:S02]  /*0740*/  MOV R7, UR5 ;  /* 0x0000000500077c02 */ /* 0x000fc40008000f00 */
[----:B------:R-:W-:Y:S02]  /*0750*/  CS2R R54, SRZ ;  /* 0x0000000000367805 */ /* 0x000fe4000001ff00 */
[----:B------:R-:W-:Y:S02]  /*0760*/  SGXT.U32 R3, R8, 0x2 ;  /* 0x000000020803781a */ /* 0x000fe40000000000 */
[----:B------:R-:W-:Y:S02]  /*0770*/  CS2R R56, SRZ ;  /* 0x0000000000387805 */ /* 0x000fe4000001ff00 */
[----:B------:R-:W-:Y:S01]  /*0780*/  IADD3.X R20, R4, UR17, R7, P0, P1 ;  /* 0x0000001104147c10 */ /* 0x000fe200087e2407 */
[----:B------:R-:W-:Y:S01]  /*0790*/  IMAD R7, R10, 0x8, R15 ;  /* 0x000000080a077824 */ /* 0x000fe200078e020f */
[----:B------:R-:W-:Y:S01]  /*07a0*/  MOV R8, UR11 ;  /* 0x0000000b00087c02 */ /* 0x000fe20008000f00 */
[----:B0-----:R-:W-:Y:S01]  /*07b0*/  IMAD R10, R3, R22, RZ ;  /* 0x00000016030a7224 */ /* 0x001fe200078e02ff */
[----:B------:R-:W-:Y:S01]  /*07c0*/  LEA.HI R4, R21, 0x38, RZ, 0x1b ;  /* 0x0000003815047811 */ /* 0x000fe200078fd8ff */
[----:B------:R-:W-:Y:S01]  /*07d0*/  IMAD.U32 R21, RZ, RZ, UR11 ;  /* 0x0000000bff157e24 */ /* 0x000fe2000f8e00ff */
[----:B------:R-:W-:Y:S01]  /*07e0*/  MOV R13, UR11 ;  /* 0x0000000b000d7c02 */ /* 0x000fe20008000f00 */
[----:B------:R-:W-:Y:S01]  /*07f0*/  IMAD R3, R8, 0x8, R7 ;  /* 0x0000000808037824 */ /* 0x000fe200078e0207 */
[-C--:B------:R-:W-:Y:S01]  /*0800*/  LEA R126, P2, R15, R112.reuse, 0x1 ;  /* 0x000000700f7e7211 */ /* 0x080fe200078408ff */
[----:B------:R-:W-:Y:S01]  /*0810*/  IMAD R11, R22, 0x4, R10 ;  /* 0x00000004160b7824 */ /* 0x000fe200078e020a */
[----:B------:R-:W-:Y:S01]  /*0820*/  LEA R124, P3, R7, R112, 0x1 ;  /* 0x00000070077c7211 */ /* 0x000fe200078608ff */
[----:B------:R-:W-:Y:S01]  /*0830*/  IMAD R9, R4, UR11, RZ ;  /* 0x0000000b04097c24 */ /* 0x000fe2000f8e02ff */
[----:B------:R-:W-:-:S02]  /*0840*/  LEA R8, R12, R3, 0x4 ;  /* 0x000000030c087211 */ /* 0x000fc400078e20ff */
[----:B------:R-:W-:Y:S02]  /*0850*/  CS2R R58, SRZ ;  /* 0x00000000003a7805 */ /* 0x000fe4000001ff00 */
[C---:B------:R-:W-:Y:S02]  /*0860*/  LEA R12, R22.reuse, R11, 0x2 ;  /* 0x0000000b160c7211 */ /* 0x040fe400078e10ff */
[----:B------:R-:W-:Y:S02]  /*0870*/  CS2R R60, SRZ ;  /* 0x00000000003c7805 */ /* 0x000fe4000001ff00 */
[----:B------:R-:W-:Y:S01]  /*0880*/  LEA R122, P4, R3, R112, 0x1 ;  /* 0x00000070037a7211 */ /* 0x000fe200078808ff */
[----:B------:R-:W-:Y:S01]  /*0890*/  IMAD R4, R13, 0x8, R8 ;  /* 0x000000080d047824 */ /* 0x000fe200078e0208 */
[----:B------:R-:W-:Y:S02]  /*08a0*/  LEA R13, R22, R12, 0x2 ;  /* 0x0000000c160d7211 */ /* 0x000fe400078e10ff */
[----:B------:R-:W-:-:S02]  /*08b0*/  CS2R R62, SRZ ;  /* 0x00000000003e7805 */ /* 0x000fc4000001ff00 */
[-C--:B------:R-:W-:Y:S01]  /*08c0*/  LEA.HI.X.SX32 R127, R15, R20.reuse, 0x1, P2 ;  /* 0x000000140f7f7211 */ /* 0x080fe200010f0eff */
[----:B------:R-:W-:Y:S01]  /*08d0*/  UMOV UR4, URZ ;  /* 0x0000003f00047c82 */ /* 0x000fe20008000000 */
[-C--:B------:R-:W-:Y:S01]  /*08e0*/  LEA.HI.X.SX32 R125, R7, R20.reuse, 0x1, P3 ;  /* 0x00000014077d7211 */ /* 0x080fe200018f0eff */
[----:B------:R-:W-:Y:S01]  /*08f0*/  IMAD R7, R21, 0x8, R4 ;  /* 0x0000000815077824 */ /* 0x000fe200078e0204 */
[----:B------:R-:W-:Y:S01]  /*0900*/  LEA.HI.X.SX32 R123, R3, R20, 0x1, P4 ;  /* 0x00000014037b7211 */ /* 0x000fe200020f0eff */
[----:B------:R-:W-:Y:S01]  /*0910*/  UMOV UR5, URZ ;  /* 0x0000003f00057c82 */ /* 0x000fe20008000000 */
[-C--:B------:R-:W-:Y:S01]  /*0920*/  LEA R114, P2, R4, R112.reuse, 0x1 ;  /* 0x0000007004727211 */ /* 0x080fe200078408ff */
[----:B------:R-:W-:Y:S01]  /*0930*/  UMOV UR6, URZ ;  /* 0x0000003f00067c82 */ /* 0x000fe20008000000 */
[----:B------:R-:W-:Y:S01]  /*0940*/  LEA R3, R22, R13, 0x2 ;  /* 0x0000000d16037211 */ /* 0x000fe200078e10ff */
[----:B------:R-:W-:Y:S01]  /*0950*/  ULDC UR10, c[0x0][0x238] ;  /* 0x00008e00000a7ab9 */ /* 0x000fe20000000800 */
[----:B------:R-:W-:-:S02]  /*0960*/  LEA R118, P5, R16, R112, 0x1 ;  /* 0x0000007010767211 */ /* 0x000fc400078a08ff */
[-C--:B------:R-:W-:Y:S02]  /*0970*/  LEA R116, P1, R8, R112.reuse, 0x1 ;  /* 0x0000007008747211 */ /* 0x080fe400078208ff */
[----:B------:R-:W-:Y:S02]  /*0980*/  LEA R110, P0, R9, R112, 0x1 ;  /* 0x00000070096e7211 */ /* 0x000fe400078008ff */
[----:B------:R-:W-:Y:S01]  /*0990*/  LEA.HI.X.SX32 R115, R4, R20, 0x1, P2 ;  /* 0x0000001404737211 */ /* 0x000fe200010f0eff */
[----:B------:R-:W-:Y:S01]  /*09a0*/  IMAD R4, R22, 0x4, R3 ;  /* 0x0000000416047824 */ /* 0x000fe200078e0203 */
[----:B------:R-:W-:Y:S02]  /*09b0*/  LEA R112, P3, R7, R112, 0x1 ;  /* 0x0000007007707211 */ /* 0x000fe400078608ff */
[-C--:B------:R-:W-:Y:S02]  /*09c0*/  LEA.HI.X.SX32 R111, R9, R20.reuse, 0x1, P0 ;  /* 0x00000014096f7211 */ /* 0x080fe400000f0eff */
[----:B------:R-:W-:-:S02]  /*09d0*/  LEA.HI.X.SX32 R113, R7, R20, 0x1, P3 ;  /* 0x0000001407717211 */ /* 0x000fc400018f0eff */
[----:B------:R-:W-:Y:S02]  /*09e0*/  LEA R108, P0, R10, R92, 0x1 ;  /* 0x0000005c0a6c7211 */ /* 0x000fe400078008ff */
[----:B------:R-:W-:Y:S02]  /*09f0*/  LEA R7, R22, R4, 0x2 ;  /* 0x0000000416077211 */ /* 0x000fe400078e10ff */
[----:B------:R-:W-:Y:S02]  /*0a00*/  LEA.HI.X.SX32 R117, R8, R20, 0x1, P1 ;  /* 0x0000001408757211 */ /* 0x000fe400008f0eff */
[----:B------:R-:W-:Y:S01]  /*0a10*/  LEA.HI.X.SX32 R109, R10, R18, 0x1, P0 ;  /* 0x000000120a6d7211 */ /* 0x000fe200000f0eff */
[----:B------:R-:W-:Y:S01]  /*0a20*/  IMAD R8, R22, 0x4, R7 ;  /* 0x0000000416087824 */ /* 0x000fe200078e0207 */
[-C--:B------:R-:W-:Y:S02]  /*0a30*/  LEA R104, P1, R11, R92.reuse, 0x1 ;  /* 0x0000005c0b687211 */ /* 0x080fe400078208ff */
[----:B------:R-:W-:-:S02]  /*0a40*/  LEA R102, P2, R12, R92, 0x1 ;  /* 0x0000005c0c667211 */ /* 0x000fc400078408ff */
[----:B------:R-:W-:Y:S02]  /*0a50*/  LEA R100, P0, R13, R92, 0x1 ;  /* 0x0000005c0d647211 */ /* 0x000fe400078008ff */
[-C--:B------:R-:W-:Y:S02]  /*0a60*/  LEA.HI.X.SX32 R105, R11, R18.reuse, 0x1, P1 ;  /* 0x000000120b697211 */ /* 0x080fe400008f0eff */
[-C--:B------:R-:W-:Y:S02]  /*0a70*/  LEA.HI.X.SX32 R103, R12, R18.reuse, 0x1, P2 ;  /* 0x000000120c677211 */ /* 0x080fe400010f0eff */
[----:B------:R-:W-:Y:S02]  /*0a80*/  LEA.HI.X.SX32 R101, R13, R18, 0x1, P0 ;  /* 0x000000120d657211 */ /* 0x000fe400000f0eff */
[-C--:B------:R-:W-:Y:S02]  /*0a90*/  LEA R98, P0, R3, R92.reuse, 0x1 ;  /* 0x0000005c03627211 */ /* 0x080fe400078008ff */
[----:B------:R-:W-:-:S02]  /*0aa0*/  LEA R96, P1, R4, R92, 0x1 ;  /* 0x0000005c04607211 */ /* 0x000fc400078208ff */
[-C--:B------:R-:W-:Y:S02]  /*0ab0*/  LEA R94, P2, R7, R92.reuse, 0x1 ;  /* 0x0000005c075e7211 */ /* 0x080fe400078408ff */
[C---:B------:R-:W-:Y:S02]  /*0ac0*/  LEA R92, P3, R8.reuse, R92, 0x1 ;  /* 0x0000005c085c7211 */ /* 0x040fe400078608ff */
[-C--:B------:R-:W-:Y:S02]  /*0ad0*/  LEA.HI.X.SX32 R99, R3, R18.reuse, 0x1, P0 ;  /* 0x0000001203637211 */ /* 0x080fe400000f0eff */
[-C--:B------:R-:W-:Y:S02]  /*0ae0*/  LEA.HI.X.SX32 R93, R8, R18.reuse, 0x1, P3 ;  /* 0x00000012085d7211 */ /* 0x080fe400018f0eff */
[----:B------:R-:W-:Y:S02]  /*0af0*/  LOP3.LUT R8, R17, 0x30, R14, 0x78, !PT ;  /* 0x0000003011087812 */ /* 0x000fe400078e780e */
[-C--:B------:R-:W-:Y:S01]  /*0b00*/  LEA.HI.X.SX32 R97, R4, R18.reuse, 0x1, P1 ;  /* 0x0000001204617211 */ /* 0x080fe200008f0eff */
[----:B------:R-:W-:Y:S01]  /*0b10*/  IMAD.MOV.U32 R4, RZ, RZ, 0x3f800000 ;  /* 0x3f800000ff047424 */ /* 0x000fe200078e00ff */
[----:B------:R-:W-:-:S02]  /*0b20*/  LEA.HI.X.SX32 R95, R7, R18, 0x1, P2 ;  /* 0x00000012075f7211 */ /* 0x000fc400010f0eff */
[----:B------:R-:W-:Y:S02]  /*0b30*/  LEA.HI.X.SX32 R119, R16, R20, 0x1, P5 ;  /* 0x0000001410777211 */ /* 0x000fe400028f0eff */
[----:B------:R-:W-:Y:S02]  /*0b40*/  LOP3.LUT R7, R19, 0x30, R14, 0x78, !PT ;  /* 0x0000003013077812 */ /* 0x000fe400078e780e */
[----:B------:R-:W-:Y:S02]  /*0b50*/  LOP3.LUT R9, R14, 0x6, RZ, 0xc0, !PT ;  /* 0x000000060e097812 */ /* 0x000fe400078ec0ff */
[----:B------:R-:W-:Y:S02]  /*0b60*/  LOP3.LUT R10, R2, 0x40, RZ, 0x3c, !PT ;  /* 0x00000040020a7812 */ /* 0x000fe400078e3cff */
[----:B------:R-:W-:Y:S02]  /*0b70*/  MOV R88, 0x3f800000 ;  /* 0x3f80000000587802 */ /* 0x000fe40000000f00 */
[----:B------:R-:W-:-:S02]  /*0b80*/  MOV R90, 0xff800000 ;  /* 0xff800000005a7802 */ /* 0x000fc40000000f00 */
[----:B------:R-:W-:Y:S02]  /*0b90*/  LOP3.LUT R11, R5, 0x8, RZ, 0xfc, !PT ;  /* 0x00000008050b7812 */ /* 0x000fe400078efcff */
[----:B------:R-:W-:-:S07]  /*0ba0*/  LOP3.LUT R3, R8, 0x40, RZ, 0x3c, !PT ;  /* 0x0000004008037812 */ /* 0x000fce00078e3cff */
.L_x_1:
[----:B------:R-:W-:Y:S01]  /*0bb0*/  MOV R13, UR4 ;  /* 0x00000004000d7c02 */ /* 0x000fe20008000f00 */
[----:B------:R-:W-:Y:S01]  /*0bc0*/  IMAD.U32 R15, RZ, RZ, UR4 ;  /* 0x00000004ff0f7e24 */ /* 0x000fe2000f8e00ff */
[----:B------:R-:W-:Y:S01]  /*0bd0*/  MOV R17, UR4 ;  /* 0x0000000400117c02 */ /* 0x000fe20008000f00 */
[----:B------:R-:W-:Y:S01]  /*0be0*/  IMAD.U32 R19, RZ, RZ, UR4 ;  /* 0x00000004ff137e24 */ /* 0x000fe2000f8e00ff */
[----:B------:R-:W-:Y:S01]  /*0bf0*/  MOV R21, UR4 ;  /* 0x0000000400157c02 */ /* 0x000fe20008000f00 */
[----:B------:R-:W-:Y:S01]  /*0c00*/  IMAD.U32 R23, RZ, RZ, UR4 ;  /* 0x00000004ff177e24 */ /* 0x000fe2000f8e00ff */
[----:B------:R-:W-:Y:S01]  /*0c10*/  MOV R25, UR4 ;  /* 0x0000000400197c02 */ /* 0x000fe20008000f00 */
[----:B------:R-:W-:Y:S02]  /*0c20*/  IMAD.U32 R27, RZ, RZ, UR4 ;  /* 0x00000004ff1b7e24 */ /* 0x000fe4000f8e00ff */
[----:B------:R-:W-:-:S04]  /*0c30*/  IMAD.WIDE R12, R13, 0x2, R126 ;  /* 0x000000020d0c7825 */ /* 0x000fc800078e027e */
[----:B------:R-:W-:Y:S02]  /*0c40*/  IMAD.WIDE R14, R15, 0x2, R124 ;  /* 0x000000020f0e7825 */ /* 0x000fe400078e027c */
[----:B------:R-:W2:Y:S02]  /*0c50*/  LDG.E.U16 R13, desc[UR14][R12.64] ;  /* 0x0000000e0c0d7981 */ /* 0x000ea4000c1e1500 */
[----:B------:R-:W-:Y:S02]  /*0c60*/  IMAD.WIDE R16, R17, 0x2, R122 ;  /* 0x0000000211107825 */ /* 0x000fe400078e027a */
[----:B------:R-:W3:Y:S02]  /*0c70*/  LDG.E.U16 R15, desc[UR14][R14.64] ;  /* 0x0000000e0e0f7981 */ /* 0x000ee4000c1e1500 */
[----:B------:R-:W-:Y:S02]  /*0c80*/  IMAD.WIDE R18, R19, 0x2, R118 ;  /* 0x0000000213127825 */ /* 0x000fe400078e0276 */
[----:B------:R-:W4:Y:S02]  /*0c90*/  LDG.E.U16 R17, desc[UR14][R16.64] ;  /* 0x0000000e10117981 */ /* 0x000f24000c1e1500 */
[----:B------:R-:W-:-:S02]  /*0ca0*/  IMAD.WIDE R20, R21, 0x2, R116 ;  /* 0x0000000215147825 */ /* 0x000fc400078e0274 */
[----:B------:R-:W5:Y:S02]  /*0cb0*/  LDG.E.U16 R19, desc[UR14][R18.64] ;  /* 0x0000000e12137981 */ /* 0x000f64000c1e1500 */
[----:B------:R-:W-:Y:S02]  /*0cc0*/  IMAD.WIDE R22, R23, 0x2, R114 ;  /* 0x0000000217167825 */ /* 0x000fe400078e0272 */
[----:B------:R-:W5:Y:S02]  /*0cd0*/  LDG.E.U16 R21, desc[UR14][R20.64] ;  /* 0x0000000e14157981 */ /* 0x000f64000c1e1500 */
[----:B------:R-:W-:Y:S02]  /*0ce0*/  IMAD.WIDE R24, R25, 0x2, R112 ;  /* 0x0000000219187825 */ /* 0x000fe400078e0270 */
[----:B------:R-:W5:Y:S02]  /*0cf0*/  LDG.E.U16 R23, desc[UR14][R22.64] ;  /* 0x0000000e16177981 */ /* 0x000f64000c1e1500 */
[----:B------:R-:W-:-:S02]  /*0d00*/  IMAD.WIDE R26, R27, 0x2, R110 ;  /* 0x000000021b1a7825 */ /* 0x000fc400078e026e */
[----:B------:R-:W5:Y:S04]  /*0d10*/  LDG.E.U16 R25, desc[UR14][R24.64] ;  /* 0x0000000e18197981 */ /* 0x000f68000c1e1500 */
[----:B------:R-:W5:Y:S01]  /*0d20*/  LDG.E.U16 R27, desc[UR14][R26.64] ;  /* 0x0000000e1a1b7981 */ /* 0x000f62000c1e1500 */
[----:B------:R-:W-:Y:S01]  /*0d30*/  BAR.SYNC.DEFER_BLOCKING 0x0 ;  /* 0x0000000000007b1d */ /* 0x000fe20000010000 */
[----:B------:R-:W-:Y:S01]  /*0d40*/  MOV R65, UR5 ;  /* 0x0000000500417c02 */ /* 0x000fe20008000f00 */
[----:B------:R-:W-:Y:S01]  /*0d50*/  IMAD.U32 R47, RZ, RZ, UR5 ;  /* 0x00000005ff2f7e24 */ /* 0x000fe2000f8e00ff */
[----:B------:R-:W-:-:S03]  /*0d60*/  MOV R45, UR5 ;  /* 0x00000005002d7c02 */ /* 0x000fc60008000f00 */
[----:B------:R-:W-:-:S04]  /*0d70*/  IMAD.WIDE R64, R65, 0x2, R108 ;  /* 0x0000000241407825 */ /* 0x000fc800078e026c */
[----:B------:R-:W-:-:S04]  /*0d80*/  IMAD.WIDE R46, R47, 0x2, R104 ;  /* 0x000000022f2e7825 */ /* 0x000fc800078e0268 */
[----:B------:R-:W-:-:S04]  /*0d90*/  IMAD.WIDE R44, R45, 0x2, R102 ;  /* 0x000000022d2c7825 */ /* 0x000fc800078e0266 */
[----:B------:R-:W-:Y:S01]  /*0da0*/  IMAD.U32 R67, RZ, RZ, UR5 ;  /* 0x00000005ff437e24 */ /* 0x000fe2000f8e00ff */
[----:B--2---:R-:W-:Y:S04]  /*0db0*/  STS.U16 [R2+UR7], R13 ;  /* 0x0000000d02007988 */ /* 0x004fe80008000407 */
[----:B---3--:R-:W-:Y:S04]  /*0dc0*/  STS.U16 [R2+UR7+0x200], R15 ;  /* 0x0002000f02007988 */ /* 0x008fe80008000407 */
[----:B----4-:R-:W-:Y:S04]  /*0dd0*/  STS.U16 [R2+UR7+0x400], R17 ;  /* 0x0004001102007988 */ /* 0x010fe80008000407 */
[----:B-----5:R-:W-:Y:S04]  /*0de0*/  STS.U16 [R2+UR7+0x600], R19 ;  /* 0x0006001302007988 */ /* 0x020fe80008000407 */
[----:B------:R-:W-:Y:S04]  /*0df0*/  STS.U16 [R2+UR7+0x800], R21 ;  /* 0x0008001502007988 */ /* 0x000fe80008000407 */
[----:B------:R-:W-:Y:S04]  /*0e00*/  STS.U16 [R2+UR7+0xa00], R23 ;  /* 0x000a001702007988 */ /* 0x000fe80008000407 */
[----:B------:R-:W-:Y:S04]  /*0e10*/  STS.U16 [R2+UR7+0xc00], R25 ;  /* 0x000c001902007988 */ /* 0x000fe80008000407 */
[----:B------:R-:W-:Y:S01]  /*0e20*/  STS.U16 [R2+UR7+0xe00], R27 ;  /* 0x000e001b02007988 */ /* 0x000fe20008000407 */
[----:B------:R-:W-:Y:S06]  /*0e30*/  BAR.SYNC.DEFER_BLOCKING 0x0 ;  /* 0x0000000000007b1d */ /* 0x000fec0000010000 */
[----:B------:R-:W-:Y:S04]  /*0e40*/  LDSM.16.MT88.4 R84, [R6+0x1000] ;  /* 0x001000000654783b */ /* 0x000fe80000004200 */
[----:B------:R-:W0:Y:S04]  /*0e50*/  LDSM.16.M88.4 R48, [R7+UR7] ;  /* 0x000000070730783b */ /* 0x000e280008000200 */
[----:B------:R-:W1:Y:S04]  /*0e60*/  LDSM.16.M88.4 R68, [R7+UR7+0x200] ;  /* 0x000200070744783b */ /* 0x000e680008000200 */
[----:B------:R-:W-:Y:S04]  /*0e70*/  LDSM.16.MT88.4 R76, [R6+0x1400] ;  /* 0x00140000064c783b */ /* 0x000fe80000004200 */
[----:B------:R-:W2:Y:S04]  /*0e80*/  LDSM.16.M88.4 R28, [R7+UR7+0x600] ;  /* 0x00060007071c783b */ /* 0x000ea80008000200 */
[----:B------:R-:W3:Y:S04]  /*0e90*/  LDSM.16.M88.4 R32, [R7+UR7+0x400] ;  /* 0x000400070720783b */ /* 0x000ee80008000200 */
[----:B------:R-:W4:Y:S04]  /*0ea0*/  LDSM.16.M88.4 R20, [R7+UR7+0xa00] ;  /* 0x000a00070714783b */ /* 0x000f280008000200 */
[----:B------:R5:W4:Y:S04]  /*0eb0*/  LDG.E.U16 R106, desc[UR14][R64.64] ;  /* 0x0000000e406a7981 */ /* 0x000b28000c1e1500 */
[----:B------:R-:W4:Y:S04]  /*0ec0*/  LDG.E.U16 R91, desc[UR14][R46.64] ;  /* 0x0000000e2e5b7981 */ /* 0x000f28000c1e1500 */
[----:B------:R2:W4:Y:S04]  /*0ed0*/  LDG.E.U16 R121, desc[UR14][R44.64] ;  /* 0x0000000e2c797981 */ /* 0x000528000c1e1500 */
[----:B------:R-:W4:Y:S01]  /*0ee0*/  LDSM.16.M88.4 R24, [R7+UR7+0x800] ;  /* 0x000800070718783b */ /* 0x000f220008000200 */
[C---:B0-----:R-:W-:Y:S03]  /*0ef0*/  HMMA.16816.F32.BF16 R40, R84.reuse, R48, RZ ;  /* 0x000000305428723c */ /* 0x041fe600000418ff */
[----:B------:R-:W0:Y:S04]  /*0f00*/  LDSM.16.M88.4 R16, [R7+UR7+0xc00] ;  /* 0x000c00070710783b */ /* 0x000e280008000200 */
[----:B------:R-:W0:Y:S01]  /*0f10*/  LDSM.16.M88.4 R12, [R7+UR7+0xe00] ;  /* 0x000e0007070c783b */ /* 0x000e220008000200 */
[----:B-1----:R-:W-:Y:S01]  /*0f20*/  HMMA.16816.F32.BF16 R36, R84, R68, RZ ;  /* 0x000000445424723c */ /* 0x002fe200000418ff */
[----:B-----5:R-:W-:-:S05]  /*0f30*/  MOV R65, UR5 ;  /* 0x0000000500417c02 */ /* 0x020fca0008000f00 */
[----:B--2---:R-:W-:Y:S10]  /*0f40*/  HMMA.16816.F32.BF16 R44, R84, R28, RZ ;  /* 0x0000001c542c723c */ /* 0x004ff400000418ff */
[C---:B------:R-:W-:Y:S08]  /*0f50*/  HMMA.16816.F32.BF16 R48, R76.reuse, R50, R40 ;  /* 0x000000324c30723c */ /* 0x040ff00000041828 */
[----:B------:R-:W-:Y:S01]  /*0f60*/  HMMA.16816.F32.BF16 R68, R76, R70, R36 ;  /* 0x000000464c44723c */ /* 0x000fe20000041824 */
[----:B------:R-:W-:Y:S01]  /*0f70*/  MOV R41, UR5 ;  /* 0x0000000500297c02 */ /* 0x000fe20008000f00 */
[----:B------:R-:W-:-:S05]  /*0f80*/  IMAD.WIDE R42, R67, 0x2, R100 ;  /* 0x00000002432a7825 */ /* 0x000fca00078e0264 */
[----:B------:R-:W-:Y:S01]  /*0f90*/  IMAD.U32 R37, RZ, RZ, UR5 ;  /* 0x00000005ff257e24 */ /* 0x000fe2000f8e00ff */
[----:B------:R-:W2:Y:S01]  /*0fa0*/  LDG.E.U16 R120, desc[UR14][R42.64] ;  /* 0x0000000e2a787981 */ /* 0x000ea2000c1e1500 */
[----:B------:R-:W-:-:S04]  /*0fb0*/  IMAD.WIDE R40, R41, 0x2, R98 ;  /* 0x0000000229287825 */ /* 0x000fc800078e0262 */
[----:B------:R-:W-:Y:S01]  /*0fc0*/  IMAD.WIDE R36, R37, 0x2, R94 ;  /* 0x0000000225247825 */ /* 0x000fe200078e025e */
[----:B------:R4:W5:Y:S03]  /*0fd0*/  LDG.E.U16 R107, desc[UR14][R40.64] ;  /* 0x0000000e286b7981 */ /* 0x000966000c1e1500 */
[----:B------:R-:W-:Y:S01]  /*0fe0*/  IMAD.WIDE R38, R67, 0x2, R96 ;  /* 0x0000000243267825 */ /* 0x000fe200078e0260 */
[C---:B---3--:R-:W-:Y:S01]  /*0ff0*/  HMMA.16816.F32.BF16 R80, R84.reuse, R32, RZ ;  /* 0x000000205450723c */ /* 0x048fe200000418ff */
[----:B------:R-:W3:Y:S02]  /*1000*/  LDG.E.U16 R32, desc[UR14][R36.64] ;  /* 0x0000000e24207981 */ /* 0x000ee4000c1e1500 */
[----:B------:R-:W-:Y:S02]  /*1010*/  IMAD.WIDE R28, R65, 0x2, R92 ;  /* 0x00000002411c7825 */ /* 0x000fe400078e025c */
[----:B------:R0:W2:Y:S01]  /*1020*/  LDG.E.U16 R33, desc[UR14][R38.64] ;  /* 0x0000000e26217981 */ /* 0x0000a2000c1e1500 */
[C---:B----4-:R-:W-:Y:S03]  /*1030*/  HMMA.16816.F32.BF16 R40, R84.reuse, R20, RZ ;  /* 0x000000145428723c */ /* 0x050fe600000418ff */
[----:B------:R1:W4:Y:S03]  /*1040*/  LDG.E.U16 R20, desc[UR14][R28.64] ;  /* 0x0000000e1c147981 */ /* 0x000326000c1e1500 */
[----:B------:R-:W-:Y:S01]  /*1050*/  HMMA.16816.F32.BF16 R64, R84, R24, RZ ;  /* 0x000000185440723c */ /* 0x000fe200000418ff */
[----:B------:R-:W-:-:S05]  /*1060*/  FMUL R50, R50, UR10 ;  /* 0x0000000a32327c20 */ /* 0x000fca0008400000 */
[----:B------:R-:W-:Y:S01]  /*1070*/  HMMA.16816.F32.BF16 R44, R76, R30, R44 ;  /* 0x0000001e4c2c723c */ /* 0x000fe2000004182c */
[----:B------:R-:W-:Y:S01]  /*1080*/  FMUL R70, R70, UR10 ;  /* 0x0000000a46467c20 */ /* 0x000fe20008400000 */
[----:B------:R-:W-:Y:S01]  /*1090*/  FMUL R69, R69, UR10 ;  /* 0x0000000a45457c20 */ /* 0x000fe20008400000 */
[----:B------:R-:W-:Y:S03]  /*10a0*/  BAR.SYNC.DEFER_BLOCKING 0x0 ;  /* 0x0000000000007b1d */ /* 0x000fe60000010000 */
[C---:B0-----:R-:W-:Y:S06]  /*10b0*/  HMMA.16816.F32.BF16 R36, R84.reuse, R16, RZ ;  /* 0x000000105424723c */ /* 0x041fec00000418ff */
[----:B------:R-:W-:Y:S06]  /*10c0*/  HMMA.16816.F32.BF16 R84, R84, R12, RZ ;  /* 0x0000000c5454723c */ /* 0x000fec00000418ff */
[----:B------:R-:W-:Y:S01]  /*10d0*/  HMMA.16816.F32.BF16 R80, R76, R34, R80 ;  /* 0x000000224c50723c */ /* 0x000fe20000041850 */
[----:B------:R-:W-:-:S05]  /*10e0*/  VIADD R12, R9, UR6 ;  /* 0x00000006090c7c36 */ /* 0x000fca0008000000 */
[-C--:B------:R-:W-:Y:S01]  /*10f0*/  ISETP.GE.AND P4, PT, R11, R12.reuse, PT ;  /* 0x0000000c0b00720c */ /* 0x080fe20003f86270 */
[----:B------:R-:W-:Y:S01]  /*1100*/  FMUL R35, R51, UR10 ;  /* 0x0000000a33237c20 */ /* 0x000fe20008400000 */
[-C--:B------:R-:W-:Y:S01]  /*1110*/  ISETP.GT.AND P3, PT, R11, R12.reuse, PT ;  /* 0x0000000c0b00720c */ /* 0x080fe20003f64270 */
[C---:B------:R-:W-:Y:S01]  /*1120*/  HMMA.16816.F32.BF16 R64, R76.reuse, R26, R64 ;  /* 0x0000001a4c40723c */ /* 0x040fe20000041840 */
[----:B------:R-:W-:Y:S02]  /*1130*/  ISETP.GE.AND P0, PT, R5, R12, PT ;  /* 0x0000000c0500720c */ /* 0x000fe40003f06270 */
[----:B------:R-:W-:Y:S02]  /*1140*/  FSEL R51, R50, -INF , P4 ;  /* 0xff80000032337808 */ /* 0x000fe40002000000 */
[----:B------:R-:W-:Y:S01]  /*1150*/  FSEL R35, R35, -INF , P3 ;  /* 0xff80000023237808 */ /* 0x000fe20001800000 */
[----:B------:R-:W-:Y:S01]  /*1160*/  HMMA.16816.F32.BF16 R40, R76, R22, R40 ;  /* 0x000000164c28723c */ /* 0x000fe20000041828 */
[----:B------:R-:W-:-:S05]  /*1170*/  FMUL R13, R71, UR10 ;  /* 0x0000000a470d7c20 */ /* 0x000fca0008400000 */
[----:B------:R-:W-:Y:S01]  /*1180*/  HMMA.16816.F32.BF16 R36, R76, R18, R36 ;  /* 0x000000124c24723c */ /* 0x000fe20000041824 */
[----:B------:R-:W-:-:S05]  /*1190*/  FSEL R50, R70, -INF , P0 ;  /* 0xff80000046327808 */ /* 0x000fca0000000000 */
[----:B------:R-:W-:Y:S07]  /*11a0*/  HMMA.16816.F32.BF16 R84, R76, R14, R84 ;  /* 0x0000000e4c54723c */ /* 0x000fee0000041854 */
[C---:B------:R-:W-:Y:S01]  /*11b0*/  IADD3 R77, R12.reuse, 0x9, RZ ;  /* 0x000000090c4d7810 */ /* 0x040fe20007ffe0ff */
[----:B------:R-:W-:Y:S01]  /*11c0*/  VIADD R76, R12, 0x10 ;  /* 0x000000100c4c7836 */ /* 0x000fe20000000000 */
[----:B------:R-:W-:Y:S02]  /*11d0*/  FMNMX R15, R51, R35, !PT ;  /* 0x00000023330f7209 */ /* 0x000fe40007800000 */
[----:B------:R-:W-:Y:S01]  /*11e0*/  ISETP.GE.AND P2, PT, R11, R77, PT ;  /* 0x0000004d0b00720c */ /* 0x000fe20003f46270 */
[----:B------:R-:W-:Y:S01]  /*11f0*/  FMUL R31, R82, UR10 ;  /* 0x0000000a521f7c20 */ /* 0x000fe20008400000 */
[----:B------:R-:W-:-:S02]  /*1200*/  IADD3 R26, R12, 0x11, RZ ;  /* 0x000000110c1a7810 */ /* 0x000fc40007ffe0ff */
[----:B------:R-:W-:Y:S02]  /*1210*/  ISETP.GE.AND P1, PT, R11, R76, PT ;  /* 0x0000004c0b00720c */ /* 0x000fe40003f26270 */
[----:B------:R-:W-:Y:S02]  /*1220*/  FSEL R13, R13, -INF , P2 ;  /* 0xff8000000d0d7808 */ /* 0x000fe40001000000 */
[----:B------:R-:W-:Y:S01]  /*1230*/  FMNMX R16, R50, R15, !PT ;  /* 0x0000000f32107209 */ /* 0x000fe20007800000 */
[----:B------:R-:W-:Y:S02]  /*1240*/  VIADD R25, R12, 0x18 ;  /* 0x000000180c197836 */ /* 0x000fe40000000000 */
[----:B------:R-:W-:Y:S01]  /*1250*/  FMUL R17, R83, UR10 ;  /* 0x0000000a53117c20 */ /* 0x000fe20008400000 */
[----:B------:R-:W-:Y:S02]  /*1260*/  ISETP.GE.AND P6, PT, R11, R26, PT ;  /* 0x0000001a0b00720c */ /* 0x000fe40003fc6270 */
[----:B------:R-:W-:-:S02]  /*1270*/  FSEL R31, R31, -INF , P1 ;  /* 0xff8000001f1f7808 */ /* 0x000fc40000800000 */
[----:B------:R-:W-:Y:S01]  /*1280*/  FMNMX R16, R13, R16, !PT ;  /* 0x000000100d107209 */ /* 0x000fe20007800000 */
[----:B------:R-:W-:Y:S01]  /*1290*/  FMUL R15, R46, UR10 ;  /* 0x0000000a2e0f7c20 */ /* 0x000fe20008400000 */
[----:B------:R-:W-:Y:S02]  /*12a0*/  IADD3 R23, R12, 0x19, RZ ;  /* 0x000000190c177810 */ /* 0x000fe40007ffe0ff */
[----:B------:R-:W-:Y:S02]  /*12b0*/  ISETP.GE.AND P5, PT, R11, R25, PT ;  /* 0x000000190b00720c */ /* 0x000fe40003fa6270 */
[----:B------:R-:W-:Y:S02]  /*12c0*/  FSEL R17, R17, -INF , P6 ;  /* 0xff80000011117808 */ /* 0x000fe40003000000 */
[----:B------:R-:W-:Y:S01]  /*12d0*/  FMNMX R16, R31, R16, !PT ;  /* 0x000000101f107209 */ /* 0x000fe20007800000 */
[----:B------:R-:W-:Y:S01]  /*12e0*/  FMUL R18, R47, UR10 ;  /* 0x0000000a2f127c20 */ /* 0x000fe20008400000 */
[----:B------:R-:W-:-:S02]  /*12f0*/  ISETP.GE.AND P2, PT, R11, R23, PT ;  /* 0x000000170b00720c */ /* 0x000fc40003f46270 */
[----:B------:R-:W-:Y:S02]  /*1300*/  LOP3.LUT R34, R12, 0x20, RZ, 0xfc, !PT ;  /* 0x000000200c227812 */ /* 0x000fe400078efcff */
[----:B------:R-:W-:Y:S02]  /*1310*/  FSEL R15, R15, -INF , P5 ;  /* 0xff8000000f0f7808 */ /* 0x000fe40002800000 */
[----:B------:R-:W-:Y:S01]  /*1320*/  FMNMX R16, R17, R16, !PT ;  /* 0x0000001011107209 */ /* 0x000fe20007800000 */
[----:B------:R-:W-:Y:S01]  /*1330*/  FMUL R19, R66, UR10 ;  /* 0x0000000a42137c20 */ /* 0x000fe20008400000 */
[----:B------:R-:W-:Y:S02]  /*1340*/  LOP3.LUT R24, R12, 0x21, RZ, 0xfc, !PT ;  /* 0x000000210c187812 */ /* 0x000fe400078efcff */
[----:B------:R-:W-:Y:S02]  /*1350*/  ISETP.GE.AND P5, PT, R11, R34, PT ;  /* 0x000000220b00720c */ /* 0x000fe40003fa6270 */
[----:B------:R-:W-:-:S02]  /*1360*/  FSEL R18, R18, -INF , P2 ;  /* 0xff80000012127808 */ /* 0x000fc40001000000 */
[----:B------:R-:W-:Y:S01]  /*1370*/  FMNMX R27, R15, R16, !PT ;  /* 0x000000100f1b7209 */ /* 0x000fe20007800000 */
[----:B------:R-:W-:Y:S01]  /*1380*/  FMUL R67, R67, UR10 ;  /* 0x0000000a43437c20 */ /* 0x000fe20008400000 */
[----:B------:R-:W-:Y:S02]  /*1390*/  LOP3.LUT R22, R12, 0x28, RZ, 0xfc, !PT ;  /* 0x000000280c167812 */ /* 0x000fe400078efcff */
[----:B------:R-:W-:Y:S02]  /*13a0*/  ISETP.GE.AND P4, PT, R11, R24, PT ;  /* 0x000000180b00720c */ /* 0x000fe40003f86270 */
[----:B------:R-:W-:Y:S02]  /*13b0*/  FSEL R19, R19, -INF , P5 ;  /* 0xff80000013137808 */ /* 0x000fe40002800000 */
[----:B------:R-:W-:Y:S01]  /*13c0*/  FMNMX R16, R18, R27, !PT ;  /* 0x0000001b12107209 */ /* 0x000fe20007800000 */
[----:B------:R-:W-:Y:S01]  /*13d0*/  FMUL R27, R42, UR10 ;  /* 0x0000000a2a1b7c20 */ /* 0x000fe20008400000 */
[----:B-1----:R-:W-:Y:S01]  /*13e0*/  FMUL R28, R43, UR10 ;  /* 0x0000000a2b1c7c20 */ /* 0x002fe20008400000 */
[----:B------:R-:W-:-:S02]  /*13f0*/  LOP3.LUT R21, R12, 0x29, RZ, 0xfc, !PT ;  /* 0x000000290c157812 */ /* 0x000fc400078efcff */
[----:B------:R-:W-:Y:S02]  /*1400*/  ISETP.GE.AND P3, PT, R11, R22, PT ;  /* 0x000000160b00720c */ /* 0x000fe40003f66270 */
[----:B------:R-:W-:Y:S02]  /*1410*/  FSEL R43, R67, -INF , P4 ;  /* 0xff800000432b7808 */ /* 0x000fe40002000000 */
[----:B------:R-:W-:Y:S02]  /*1420*/  FMNMX R16, R19, R16, !PT ;  /* 0x0000001013107209 */ /* 0x000fe40007800000 */
[----:B------:R-:W-:Y:S02]  /*1430*/  LOP3.LUT R14, R12, 0x30, RZ, 0xfc, !PT ;  /* 0x000000300c0e7812 */ /* 0x000fe400078efcff */
[----:B------:R-:W-:Y:S02]  /*1440*/  ISETP.GE.AND P1, PT, R11, R21, PT ;  /* 0x000000150b00720c */ /* 0x000fe40003f26270 */
[----:B------:R-:W-:-:S02]  /*1450*/  FSEL R27, R27, -INF , P3 ;  /* 0xff8000001b1b7808 */ /* 0x000fc40001800000 */
[----:B------:R-:W-:Y:S01]  /*1460*/  FMNMX R16, R43, R16, !PT ;  /* 0x000000102b107209 */ /* 0x000fe20007800000 */
[----:B------:R-:W-:Y:S01]  /*1470*/  FMUL R38, R38, UR10 ;  /* 0x0000000a26267c20 */ /* 0x000fe20008400000 */
[----:B------:R-:W-:Y:S02]  /*1480*/  ISETP.GE.AND P6, PT, R11, R14, PT ;  /* 0x0000000e0b00720c */ /* 0x000fe40003fc6270 */
[----:B------:R-:W-:Y:S02]  /*1490*/  LOP3.LUT R46, R12, 0x31, RZ, 0xfc, !PT ;  /* 0x000000310c2e7812 */ /* 0x000fe400078efcff */
        /* <DEDUP_REMOVED lines=8> */
[----:B------:R-:W-:Y:S02]  /*1520*/  ISETP.GE.AND P3, PT, R11, R42, PT ;  /* 0x0000002a0b00720c */ /* 0x000fe40003f66270 */
[----:B------:R-:W-:Y:S02]  /*1530*/  LOP3.LUT R66, R12, 0x39, RZ, 0xfc, !PT ;  /* 0x000000390c427812 */ /* 0x000fe400078efcff */
[----:B------:R-:W-:-:S02]  /*1540*/  FSEL R29, R29, -INF , P2 ;  /* 0xff8000001d1d7808 */ /* 0x000fc40001000000 */
[----:B------:R-:W-:Y:S01]  /*1550*/  FMNMX R38, R39, R16, !PT ;  /* 0x0000001027267209 */ /* 0x000fe20007800000 */
[----:B------:R-:W-:Y:S01]  /*1560*/  FMUL R16, R87, UR10 ;  /* 0x0000000a57107c20 */ /* 0x000fe20008400000 */
[----:B------:R-:W-:Y:S02]  /*1570*/  ISETP.GE.AND P1, PT, R11, R66, PT ;  /* 0x000000420b00720c */ /* 0x000fe40003f26270 */
[----:B------:R-:W-:Y:S02]  /*1580*/  FSEL R30, R30, -INF , P3 ;  /* 0xff8000001e1e7808 */ /* 0x000fe40001800000 */
[----:B------:R-:W-:Y:S02]  /*1590*/  FMNMX R47, R29, R38, !PT ;  /* 0x000000261d2f7209 */ /* 0x000fe40007800000 */
[----:B------:R-:W-:Y:S02]  /*15a0*/  FSEL R16, R16, -INF , P1 ;  /* 0xff80000010107808 */ /* 0x000fe40000800000 */
[----:B------:R-:W-:-:S04]  /*15b0*/  FMNMX R47, R30, R47, !PT ;  /* 0x0000002f1e2f7209 */ /* 0x000fc80007800000 */
[----:B------:R-:W-:-:S05]  /*15c0*/  FMNMX R47, R16, R47, !PT ;  /* 0x0000002f102f7209 */ /* 0x000fca0007800000 */
[----:B------:R-:W0:Y:S01]  /*15d0*/  SHFL.BFLY PT, R38, R47, 0x2, 0x1f ;  /* 0x0c401f002f267f89 */ /* 0x000e2200000e0000 */
[C---:B------:R-:W-:Y:S01]  /*15e0*/  ISETP.GE.AND P3, PT, R5.reuse, R25, PT ;  /* 0x000000190500720c */ /* 0x040fe20003f66270 */
[----:B------:R-:W-:Y:S01]  /*15f0*/  FMUL R25, R48, UR10 ;  /* 0x0000000a30197c20 */ /* 0x000fe20008400000 */
[C---:B------:R-:W-:Y:S02]  /*1600*/  ISETP.GE.AND P5, PT, R5.reuse, R77, PT ;  /* 0x0000004d0500720c */ /* 0x040fe40003fa6270 */
[C---:B------:R-:W-:Y:S02]  /*1610*/  ISETP.GE.AND P2, PT, R5.reuse, R23, PT ;  /* 0x000000170500720c */ /* 0x040fe40003f46270 */
[----:B------:R-:W-:Y:S01]  /*1620*/  ISETP.GE.AND P4, PT, R5, R26, PT ;  /* 0x0000001a0500720c */ /* 0x000fe20003f86270 */
[----:B------:R-:W-:Y:S01]  /*1630*/  FMUL R26, R49, UR10 ;  /* 0x0000000a311a7c20 */ /* 0x000fe20008400000 */
[----:B------:R-:W-:Y:S02]  /*1640*/  FSEL R23, R69, -INF , P5 ;  /* 0xff80000045177808 */ /* 0x000fe40002800000 */
[----:B------:R-:W-:Y:S01]  /*1650*/  ISETP.GE.AND P5, PT, R5, R22, PT ;  /* 0x000000160500720c */ /* 0x000fe20003fa6270 */
[----:B------:R-:W-:Y:S01]  /*1660*/  VIADD R22, R12, 0x8 ;  /* 0x000000080c167836 */ /* 0x000fe20000000000 */
[----:B------:R-:W-:-:S02]  /*1670*/  FSEL R25, R25, -INF , P0 ;  /* 0xff80000019197808 */ /* 0x000fc40000000000 */
[----:B------:R-:W-:-:S04]  /*1680*/  ISETP.GT.AND P0, PT, R5, R12, PT ;  /* 0x0000000c0500720c */ /* 0x000fc80003f04270 */
[----:B------:R-:W-:Y:S02]  /*1690*/  FSEL R26, R26, -INF , P0 ;  /* 0xff8000001a1a7808 */ /* 0x000fe40000000000 */
[----:B------:R-:W-:Y:S02]  /*16a0*/  ISETP.GE.AND P0, PT, R5, R22, PT ;  /* 0x000000160500720c */ /* 0x000fe40003f06270 */
[----:B0-----:R-:W-:Y:S01]  /*16b0*/  FMNMX R12, R47, R38, !PT ;  /* 0x000000262f0c7209 */ /* 0x001fe20007800000 */
[----:B------:R-:W-:Y:S01]  /*16c0*/  FMUL R38, R68, UR10 ;  /* 0x0000000a44267c20 */ /* 0x000fe20008400000 */
[----:B------:R-:W-:Y:S01]  /*16d0*/  ISETP.GE.AND P1, PT, R5, R24, PT ;  /* 0x000000180500720c */ /* 0x000fe20003f26270 */
[----:B------:R-:W-:Y:S01]  /*16e0*/  FMUL R24, R80, UR10 ;  /* 0x0000000a50187c20 */ /* 0x000fe20008400000 */
[----:B------:R-:W-:Y:S01]  /*16f0*/  FMNMX R49, R25, R26, !PT ;  /* 0x0000001a19317209 */ /* 0x000fe20007800000 */
[----:B------:R-:W0:Y:S01]  /*1700*/  SHFL.BFLY PT, R47, R12, 0x1, 0x1f ;  /* 0x0c201f000c2f7f89 */ /* 0x000e2200000e0000 */
[----:B------:R-:W-:-:S02]  /*1710*/  FSEL R38, R38, -INF , P0 ;  /* 0xff80000026267808 */ /* 0x000fc40000000000 */
[----:B------:R-:W-:Y:S02]  /*1720*/  ISETP.GE.AND P6, PT, R5, R76, PT ;  /* 0x0000004c0500720c */ /* 0x000fe40003fc6270 */
[----:B------:R-:W-:Y:S02]  /*1730*/  FMNMX R22, R38, R49, !PT ;  /* 0x0000003126167209 */ /* 0x000fe40007800000 */
[----:B------:R-:W-:Y:S01]  /*1740*/  FSEL R24, R24, -INF , P6 ;  /* 0xff80000018187808 */ /* 0x000fe20003000000 */
[----:B------:R-:W-:Y:S01]  /*1750*/  FMUL R81, R81, UR10 ;  /* 0x0000000a51517c20 */ /* 0x000fe20008400000 */
[----:B------:R-:W-:Y:S01]  /*1760*/  ISETP.GE.AND P6, PT, R5, R21, PT ;  /* 0x000000150500720c */ /* 0x000fe20003fc6270 */
[----:B------:R-:W-:Y:S01]  /*1770*/  FMUL R21, R44, UR10 ;  /* 0x0000000a2c157c20 */ /* 0x000fe20008400000 */
[----:B------:R-:W-:Y:S02]  /*1780*/  FMNMX R49, R23, R22, !PT ;  /* 0x0000001617317209 */ /* 0x000fe40007800000 */
[----:B------:R-:W-:-:S02]  /*1790*/  ISETP.GE.AND P0, PT, R5, R14, PT ;  /* 0x0000000e0500720c */ /* 0x000fc40003f06270 */
[----:B------:R-:W-:Y:S02]  /*17a0*/  FSEL R14, R81, -INF , P4 ;  /* 0xff800000510e7808 */ /* 0x000fe40002000000 */
[----:B------:R-:W-:Y:S02]  /*17b0*/  FSEL R21, R21, -INF , P3 ;  /* 0xff80000015157808 */ /* 0x000fe40001800000 */
[----:B------:R-:W-:Y:S02]  /*17c0*/  FMNMX R49, R24, R49, !PT ;  /* 0x0000003118317209 */ /* 0x000fe40007800000 */
[----:B------:R-:W-:Y:S01]  /*17d0*/  ISETP.GE.AND P3, PT, R5, R42, PT ;  /* 0x0000002a0500720c */ /* 0x000fe20003f66270 */
[----:B------:R-:W-:Y:S01]  /*17e0*/  FMUL R42, R65, UR10 ;  /* 0x0000000a412a7c20 */ /* 0x000fe20008400000 */
[----:B------:R-:W-:Y:S01]  /*17f0*/  FMUL R22, R45, UR10 ;  /* 0x0000000a2d167c20 */ /* 0x000fe20008400000 */
[----:B------:R-:W-:Y:S01]  /*1800*/  FMNMX R44, R14, R49, !PT ;  /* 0x000000310e2c7209 */ /* 0x000fe20007800000 */
[----:B------:R-:W-:-:S02]  /*1810*/  FMUL R64, R64, UR10 ;  /* 0x0000000a40407c20 */ /* 0x000fc40008400000 */
[----:B------:R-:W-:Y:S02]  /*1820*/  FSEL R42, R42, -INF , P1 ;  /* 0xff8000002a2a7808 */ /* 0x000fe40000800000 */
[----:B------:R-:W-:Y:S02]  /*1830*/  FSEL R22, R22, -INF , P2 ;  /* 0xff80000016167808 */ /* 0x000fe40001000000 */
[----:B------:R-:W-:Y:S02]  /*1840*/  ISETP.GE.AND P1, PT, R5, R34, PT ;  /* 0x000000220500720c */ /* 0x000fe40003f26270 */
[----:B------:R-:W-:Y:S02]  /*1850*/  FMNMX R45, R21, R44, !PT ;  /* 0x0000002c152d7209 */ /* 0x000fe40007800000 */
[----:B0-----:R-:W-:Y:S02]  /*1860*/  FMNMX R47, R12, R47, !PT ;  /* 0x0000002f0c2f7209 */ /* 0x001fe40007800000 */
[----:B------:R-:W-:-:S02]  /*1870*/  FSEL R34, R64, -INF , P1 ;  /* 0xff80000040227808 */ /* 0x000fc40000800000 */
[----:B------:R-:W-:Y:S01]  /*1880*/  FMNMX R45, R22, R45, !PT ;  /* 0x0000002d162d7209 */ /* 0x000fe20007800000 */
[----:B------:R-:W-:Y:S01]  /*1890*/  FMUL R40, R40, UR10 ;  /* 0x0000000a28287c20 */ /* 0x000fe20008400000 */
[----:B------:R-:W-:Y:S02]  /*18a0*/  FMNMX R12, R47, R90, !PT ;  /* 0x0000005a2f0c7209 */ /* 0x000fe40007800000 */
[----:B------:R-:W-:Y:S01]  /*18b0*/  FMNMX R47, R34, R45, !PT ;  /* 0x0000002d222f7209 */ /* 0x000fe20007800000 */
[----:B------:R-:W-:Y:S01]  /*18c0*/  FMUL R41, R41, UR10 ;  /* 0x0000000a29297c20 */ /* 0x000fe20008400000 */
[----:B------:R-:W-:Y:S02]  /*18d0*/  FSEL R45, R40, -INF , P5 ;  /* 0xff800000282d7808 */ /* 0x000fe40002800000 */
[----:B------:R-:W-:Y:S01]  /*18e0*/  FMNMX R40, R42, R47, !PT ;  /* 0x0000002f2a287209 */ /* 0x000fe20007800000 */
[----:B------:R-:W-:Y:S01]  /*18f0*/  FMUL R36, R36, UR10 ;  /* 0x0000000a24247c20 */ /* 0x000fe20008400000 */
[----:B------:R-:W-:-:S02]  /*1900*/  FSEL R44, R41, -INF , P6 ;  /* 0xff800000292c7808 */ /* 0x000fc40003000000 */
[----:B------:R-:W-:Y:S01]  /*1910*/  FMNMX R41, R45, R40, !PT ;  /* 0x000000282d297209 */ /* 0x000fe20007800000 */
[----:B------:R-:W-:Y:S01]  /*1920*/  FMUL R37, R37, UR10 ;  /* 0x0000000a25257c20 */ /* 0x000fe20008400000 */
[----:B------:R-:W-:Y:S02]  /*1930*/  ISETP.GE.AND P4, PT, R5, R46, PT ;  /* 0x0000002e0500720c */ /* 0x000fe40003f86270 */
[----:B------:R-:W-:Y:S02]  /*1940*/  FSEL R79, R36, -INF , P0 ;  /* 0xff800000244f7808 */ /* 0x000fe40000000000 */
[----:B------:R-:W-:Y:S01]  /*1950*/  FMNMX R36, R44, R41, !PT ;  /* 0x000000292c247209 */ /* 0x000fe20007800000 */
[----:B------:R-:W-:Y:S01]  /*1960*/  FMUL R76, R84, UR10 ;  /* 0x0000000a544c7c20 */ /* 0x000fe20008400000 */
[----:B------:R-:W-:Y:S02]  /*1970*/  FSEL R78, R37, -INF , P4 ;  /* 0xff800000254e7808 */ /* 0x000fe40002000000 */
[----:B------:R-:W-:Y:S01]  /*1980*/  FMNMX R37, R79, R36, !PT ;  /* 0x000000244f257209 */ /* 0x000fe20007800000 */
[----:B------:R-:W-:Y:S01]  /*1990*/  FMUL R70, R85, UR10 ;  /* 0x0000000a55467c20 */ /* 0x000fe20008400000 */
[----:B------:R-:W-:-:S02]  /*19a0*/  ISETP.GE.AND P2, PT, R5, R66, PT ;  /* 0x000000420500720c */ /* 0x000fc40003f46270 */
[----:B------:R-:W-:Y:S02]  /*19b0*/  FSEL R76, R76, -INF , P3 ;  /* 0xff8000004c4c7808 */ /* 0x000fe40001800000 */
[----:B------:R-:W-:Y:S02]  /*19c0*/  FMNMX R37, R78, R37, !PT ;  /* 0x000000254e257209 */ /* 0x000fe40007800000 */
[----:B------:R-:W-:Y:S02]  /*19d0*/  FSEL R70, R70, -INF , P2 ;  /* 0xff80000046467808 */ /* 0x000fe40001000000 */
[----:B------:R-:W-:-:S04]  /*19e0*/  FMNMX R37, R76, R37, !PT ;  /* 0x000000254c257209 */ /* 0x000fc80007800000 */
[----:B------:R-:W-:-:S05]  /*19f0*/  FMNMX R37, R70, R37, !PT ;  /* 0x0000002546257209 */ /* 0x000fca0007800000 */
[----:B------:R-:W0:Y:S01]  /*1a00*/  SHFL.BFLY PT, R36, R37, 0x2, 0x1f ;  /* 0x0c401f0025247f89 */ /* 0x000e2200000e0000 */
[----:B------:R-:W-:-:S04]  /*1a10*/  FADD R13, R13, -R12 ;  /* 0x8000000c0d0d7221 */ /* 0x000fc80000000000 */
[----:B------:R-:W-:-:S04]  /*1a20*/  FMUL R13, R13, 1.4426950216293334961 ;  /* 0x3fb8aa3b0d0d7820 */ /* 0x000fc80000400000 */
[----:B------:R1:W-:Y:S01]  /*1a30*/  MUFU.EX2 R83, R13 ;  /* 0x0000000d00537308 */ /* 0x0003e20000000800 */
[----:B------:R-:W-:Y:S01]  /*1a40*/  STS.U16 [R2+UR7], R106 ;  /* 0x0000006a02007988 */ /* 0x000fe20008000407 */
[----:B0-----:R-:W-:-:S05]  /*1a50*/  FMNMX R36, R37, R36, !PT ;  /* 0x0000002425247209 */ /* 0x001fca0007800000 */
[----:B-1----:R-:W0:Y:S04]  /*1a60*/  SHFL.BFLY PT, R13, R36, 0x1, 0x1f ;  /* 0x0c201f00240d7f89 */ /* 0x002e2800000e0000 */
[----:B------:R-:W-:Y:S04]  /*1a70*/  STS.U16 [R2+UR7+0x400], R121 ;  /* 0x0004007902007988 */ /* 0x000fe80008000407 */
[----:B-----5:R-:W-:Y:S04]  /*1a80*/  STS.U16 [R2+UR7+0x800], R107 ;  /* 0x0008006b02007988 */ /* 0x020fe80008000407 */
[----:B---3--:R1:W-:Y:S04]  /*1a90*/  STS.U16 [R2+UR7+0xc00], R32 ;  /* 0x000c002002007988 */ /* 0x0083e80008000407 */
[----:B------:R-:W-:Y:S04]  /*1aa0*/  STS.U16 [R10+UR7+0x200], R91 ;  /* 0x0002005b0a007988 */ /* 0x000fe80008000407 */
[----:B--2---:R-:W-:Y:S04]  /*1ab0*/  STS.U16 [R10+UR7+0x600], R120 ;  /* 0x000600780a007988 */ /* 0x004fe80008000407 */
[----:B------:R-:W-:Y:S04]  /*1ac0*/  STS.U16 [R10+UR7+0xa00], R33 ;  /* 0x000a00210a007988 */ /* 0x000fe80008000407 */
[----:B----4-:R-:W-:Y:S01]  /*1ad0*/  STS.U16 [R10+UR7+0xe00], R20 ;  /* 0x000e00140a007988 */ /* 0x010fe20008000407 */
[--C-:B------:R-:W-:Y:S01]  /*1ae0*/  FADD R31, R31, -R12.reuse ;  /* 0x8000000c1f1f7221 */ /* 0x100fe20000000000 */
[--C-:B------:R-:W-:Y:S01]  /*1af0*/  FADD R17, R17, -R12.reuse ;  /* 0x8000000c11117221 */ /* 0x100fe20000000000 */
[--C-:B------:R-:W-:Y:S01]  /*1b00*/  FADD R18, R18, -R12.reuse ;  /* 0x8000000c12127221 */ /* 0x100fe20000000000 */
[--C-:B------:R-:W-:Y:S01]  /*1b10*/  FADD R28, R28, -R12.reuse ;  /* 0x8000000c1c1c7221 */ /* 0x100fe20000000000 */
[----:B0-----:R-:W-:Y:S01]  /*1b20*/  FMNMX R36, R36, R13, !PT ;  /* 0x0000000d24247209 */ /* 0x001fe20007800000 */
[----:B------:R-:W-:Y:S01]  /*1b30*/  FMUL R31, R31, 1.4426950216293334961 ;  /* 0x3fb8aa3b1f1f7820 */ /* 0x000fe20000400000 */
[----:B------:R-:W-:Y:S01]  /*1b40*/  FMUL R17, R17, 1.4426950216293334961 ;  /* 0x3fb8aa3b11117820 */ /* 0x000fe20000400000 */
[----:B------:R-:W-:Y:S01]  /*1b50*/  FMUL R18, R18, 1.4426950216293334961 ;  /* 0x3fb8aa3b12127820 */ /* 0x000fe20000400000 */
[----:B------:R-:W-:Y:S01]  /*1b60*/  FMUL R28, R28, 1.4426950216293334961 ;  /* 0x3fb8aa3b1c1c7820 */ /* 0x000fe20000400000 */
[--C-:B------:R-:W-:Y:S01]  /*1b70*/  FADD R29, R29, -R12.reuse ;  /* 0x8000000c1d1d7221 */ /* 0x100fe20000000000 */
[--C-:B------:R-:W-:Y:S01]  /*1b80*/  FADD R30, R30, -R12.reuse ;  /* 0x8000000c1e1e7221 */ /* 0x100fe20000000000 */
[----:B------:R-:W-:Y:S01]  /*1b90*/  FMNMX R13, R36, R89, !PT ;  /* 0x00000059240d7209 */ /* 0x000fe20007800000 */
[--C-:B------:R-:W-:Y:S01]  /*1ba0*/  FADD R15, R15, -R12.reuse ;  /* 0x8000000c0f0f7221 */ /* 0x100fe20000000000 */
[----:B------:R0:W-:Y:S01]  /*1bb0*/  MUFU.EX2 R80, R17 ;  /* 0x0000001100507308 */ /* 0x0001e20000000800 */
[----:B------:R-:W-:-:S02]  /*1bc0*/  FADD R27, R27, -R12 ;  /* 0x8000000c1b1b7221 */ /* 0x000fc40000000000 */
[--C-:B------:R-:W-:Y:S01]  /*1bd0*/  FADD R25, R25, -R13.reuse ;  /* 0x8000000d19197221 */ /* 0x100fe20000000000 */
[--C-:B------:R-:W-:Y:S01]  /*1be0*/  FADD R26, R26, -R13.reuse ;  /* 0x8000000d1a1a7221 */ /* 0x100fe20000000000 */
[----:B------:R-:W-:-:S03]  /*1bf0*/  FADD R23, R23, -R13 ;  /* 0x8000000d17177221 */ /* 0x000fc60000000000 */
[----:B------:R2:W-:Y:S01]  /*1c00*/  MUFU.EX2 R71, R18 ;  /* 0x0000001200477308 */ /* 0x0005e20000000800 */
[----:B0-----:R-:W-:Y:S01]  /*1c10*/  FMUL R17, R30, 1.4426950216293334961 ;  /* 0x3fb8aa3b1e117820 */ /* 0x001fe20000400000 */
[----:B------:R-:W-:Y:S01]  /*1c20*/  FMUL R15, R15, 1.4426950216293334961 ;  /* 0x3fb8aa3b0f0f7820 */ /* 0x000fe20000400000 */
[----:B------:R-:W-:Y:S01]  /*1c30*/  FADD R40, R35, -R12 ;  /* 0x8000000c23287221 */ /* 0x000fe20000000000 */
[----:B------:R-:W-:-:S04]  /*1c40*/  FMUL R27, R27, 1.4426950216293334961 ;  /* 0x3fb8aa3b1b1b7820 */ /* 0x000fc80000400000 */
[----:B------:R-:W-:Y:S01]  /*1c50*/  MUFU.EX2 R81, R31 ;  /* 0x0000001f00517308 */ /* 0x000fe20000000800 */
[----:B--2---:R-:W-:Y:S01]  /*1c60*/  FMUL R18, R29, 1.4426950216293334961 ;  /* 0x3fb8aa3b1d127820 */ /* 0x004fe20000400000 */
[----:B------:R-:W-:Y:S01]  /*1c70*/  FMUL R25, R25, 1.4426950216293334961 ;  /* 0x3fb8aa3b19197820 */ /* 0x000fe20000400000 */
[----:B------:R-:W-:Y:S01]  /*1c80*/  FMUL R26, R26, 1.4426950216293334961 ;  /* 0x3fb8aa3b1a1a7820 */ /* 0x000fe20000400000 */
[----:B------:R-:W-:-:S04]  /*1c90*/  FMUL R87, R23, 1.4426950216293334961 ;  /* 0x3fb8aa3b17577820 */ /* 0x000fc80000400000 */
[----:B------:R-:W-:Y:S01]  /*1ca0*/  MUFU.EX2 R64, R28 ;  /* 0x0000001c00407308 */ /* 0x000fe20000000800 */
[----:B------:R-:W-:Y:S01]  /*1cb0*/  BAR.SYNC.DEFER_BLOCKING 0x0 ;  /* 0x0000000000007b1d */ /* 0x000fe20000010000 */
[----:B------:R-:W-:Y:S01]  /*1cc0*/  FADD R24, R24, -R13 ;  /* 0x8000000d18187221 */ /* 0x000fe20000000000 */
[----:B------:R-:W-:Y:S01]  /*1cd0*/  FADD R23, -R13, R89 ;  /* 0x000000590d177221 */ /* 0x000fe20000000100 */
[--C-:B------:R-:W-:Y:S01]  /*1ce0*/  FADD R51, R51, -R12.reuse ;  /* 0x8000000c33337221 */ /* 0x100fe20000000000 */
[----:B------:R-:W-:Y:S01]  /*1cf0*/  FADD R50, R50, -R12 ;  /* 0x8000000c32327221 */ /* 0x000fe20000000000 */
[----:B------:R-:W-:Y:S02]  /*1d00*/  FMUL R40, R40, 1.4426950216293334961 ;  /* 0x3fb8aa3b28287820 */ /* 0x000fe40000400000 */
[----:B------:R0:W-:Y:S01]  /*1d10*/  MUFU.EX2 R77, R15 ;  /* 0x0000000f004d7308 */ /* 0x0001e20000000800 */
[--C-:B------:R-:W-:Y:S01]  /*1d20*/  FADD R38, R38, -R13.reuse ;  /* 0x8000000d26267221 */ /* 0x100fe20000000000 */
[----:B------:R-:W-:Y:S01]  /*1d30*/  FMUL R85, R24, 1.4426950216293334961 ;  /* 0x3fb8aa3b18557820 */ /* 0x000fe20000400000 */
[----:B------:R-:W-:Y:S01]  /*1d40*/  FMUL R36, R23, 1.4426950216293334961 ;  /* 0x3fb8aa3b17247820 */ /* 0x000fe20000400000 */
[----:B------:R-:W-:Y:S01]  /*1d50*/  FMUL R51, R51, 1.4426950216293334961 ;  /* 0x3fb8aa3b33337820 */ /* 0x000fe20000400000 */
[----:B------:R-:W-:Y:S01]  /*1d60*/  FMUL R46, R50, 1.4426950216293334961 ;  /* 0x3fb8aa3b322e7820 */ /* 0x000fe20000400000 */
[----:B0-----:R-:W-:Y:S01]  /*1d70*/  FADD R15, -R12, R90 ;  /* 0x0000005a0c0f7221 */ /* 0x001fe20000000100 */
[----:B------:R-:W0:Y:S01]  /*1d80*/  LDSM.16.M88.4 R28, [R8+UR7] ;  /* 0x00000007081c783b */ /* 0x000e220008000200 */
[----:B------:R-:W-:Y:S02]  /*1d90*/  MUFU.EX2 R65, R27 ;  /* 0x0000001b00417308 */ /* 0x000fe40000000800 */
[----:B------:R-:W-:Y:S01]  /*1da0*/  FMUL R15, R15, 1.4426950216293334961 ;  /* 0x3fb8aa3b0f0f7820 */ /* 0x000fe20000400000 */
[--C-:B------:R-:W-:Y:S01]  /*1db0*/  FADD R23, R14, -R13.reuse ;  /* 0x8000000d0e177221 */ /* 0x100fe20000000000 */
[----:B------:R-:W-:Y:S01]  /*1dc0*/  FMUL R38, R38, 1.4426950216293334961 ;  /* 0x3fb8aa3b26267820 */ /* 0x000fe20000400000 */
[----:B------:R-:W-:-:S03]  /*1dd0*/  FADD R21, R21, -R13 ;  /* 0x8000000d15157221 */ /* 0x000fc60000000000 */
[----:B------:R-:W-:Y:S08]  /*1de0*/  MUFU.EX2 R69, R25 ;  /* 0x0000001900457308 */ /* 0x000ff00000000800 */
[----:B------:R2:W-:Y:S01]  /*1df0*/  MUFU.EX2 R47, R26 ;  /* 0x0000001a002f7308 */ /* 0x0005e20000000800 */
[----:B------:R-:W-:Y:S01]  /*1e00*/  FMUL R84, R23, 1.4426950216293334961 ;  /* 0x3fb8aa3b17547820 */ /* 0x000fe20000400000 */
[----:B--2---:R-:W2:Y:S06]  /*1e10*/  LDSM.16.M88.4 R24, [R8+UR7+0x400] ;  /* 0x000400070818783b */ /* 0x004eac0008000200 */
[----:B------:R-:W3:Y:S01]  /*1e20*/  MUFU.EX2 R14, R36 ;  /* 0x00000024000e7308 */ /* 0x000ee20000000800 */
[----:B-1----:R-:W-:Y:S01]  /*1e30*/  FADD R32, R22, -R13 ;  /* 0x8000000d16207221 */ /* 0x002fe20000000000 */
[----:B------:R-:W-:-:S02]  /*1e40*/  FMUL R82, R21, 1.4426950216293334961 ;  /* 0x3fb8aa3b15527820 */ /* 0x000fc40000400000 */
[----:B------:R-:W1:Y:S04]  /*1e50*/  LDSM.16.M88.4 R20, [R8+UR7+0x800] ;  /* 0x000800070814783b */ /* 0x000e680008000200 */
[----:B------:R-:W-:Y:S08]  /*1e60*/  MUFU.EX2 R35, R51 ;  /* 0x0000003300237308 */ /* 0x000ff00000000800 */
[----:B------:R-:W4:Y:S01]  /*1e70*/  MUFU.EX2 R40, R40 ;  /* 0x0000002800287308 */ /* 0x000f220000000800 */
[----:B------:R-:W-:-:S07]  /*1e80*/  FADD R19, R19, -R12 ;  /* 0x8000000c13137221 */ /* 0x000fce0000000000 */
[----:B------:R-:W-:Y:S08]  /*1e90*/  MUFU.EX2 R46, R46 ;  /* 0x0000002e002e7308 */ /* 0x000ff00000000800 */
[----:B------:R-:W5:Y:S08]  /*1ea0*/  MUFU.EX2 R15, R15 ;  /* 0x0000000f000f7308 */ /* 0x000f700000000800 */
[----:B------:R5:W-:Y:S08]  /*1eb0*/  MUFU.EX2 R86, R38 ;  /* 0x0000002600567308 */ /* 0x000bf00000000800 */
[----:B------:R-:W0:Y:S01]  /*1ec0*/  MUFU.EX2 R87, R87 ;  /* 0x0000005700577308 */ /* 0x000e220000000800 */
[----:B------:R-:W-:Y:S01]  /*1ed0*/  FADD R34, R34, -R13 ;  /* 0x8000000d22227221 */ /* 0x000fe20000000000 */
[----:B------:R-:W-:Y:S01]  /*1ee0*/  FMUL R19, R19, 1.4426950216293334961 ;  /* 0x3fb8aa3b13137820 */ /* 0x000fe20000400000 */
[----:B------:R-:W-:Y:S01]  /*1ef0*/  FADD R39, R39, -R12 ;  /* 0x8000000c27277221 */ /* 0x000fe20000000000 */
[----:B---3--:R-:W-:Y:S01]  /*1f00*/  FMUL R37, R14, R73 ;  /* 0x000000490e257220 */ /* 0x008fe20000400000 */
[----:B------:R-:W-:Y:S01]  /*1f10*/  FMUL R89, R32, 1.4426950216293334961 ;  /* 0x3fb8aa3b20597820 */ /* 0x000fe20000400000 */
[----:B----4-:R-:W-:Y:S01]  /*1f20*/  F2FP.BF16.F32.PACK_AB R49, R40, R35 ;  /* 0x000000232831723e */ /* 0x010fe200000010ff */
[----:B------:R-:W-:Y:S01]  /*1f30*/  FADD R73, R35, R40 ;  /* 0x0000002823497221 */ /* 0x000fe20000000000 */
[----:B------:R-:W-:Y:S01]  /*1f40*/  FMUL R68, R34, 1.4426950216293334961 ;  /* 0x3fb8aa3b22447820 */ /* 0x000fe20000400000 */
[----:B------:R3:W-:Y:S01]  /*1f50*/  MUFU.EX2 R67, R19 ;  /* 0x0000001300437308 */ /* 0x0007e20000000800 */
[----:B------:R-:W4:Y:S01]  /*1f60*/  LDSM.16.M88.4 R32, [R8+UR7+0xc00] ;  /* 0x000c00070820783b */ /* 0x000f220008000200 */
[----:B------:R-:W-:Y:S01]  /*1f70*/  FADD R43, R43, -R12 ;  /* 0x8000000c2b2b7221 */ /* 0x000fe20000000000 */
[----:B-----5:R-:W-:Y:S01]  /*1f80*/  FMUL R38, R15, R74 ;  /* 0x0000004a0f267220 */ /* 0x020fe20000400000 */
[----:B------:R-:W-:Y:S01]  /*1f90*/  FMUL R36, R14, R72 ;  /* 0x000000480e247220 */ /* 0x000fe20000400000 */
[----:B------:R-:W-:-:S02]  /*1fa0*/  F2FP.BF16.F32.PACK_AB R51, R83, R46 ;  /* 0x0000002e5333723e */ /* 0x000fc400000010ff */
[----:B------:R-:W-:Y:S01]  /*1fb0*/  F2FP.BF16.F32.PACK_AB R48, R47, R69 ;  /* 0x000000452f30723e */ /* 0x000fe200000010ff */
[----:B---3--:R-:W-:Y:S01]  /*1fc0*/  FMUL R19, R39, 1.4426950216293334961 ;  /* 0x3fb8aa3b27137820 */ /* 0x008fe20000400000 */
[----:B------:R-:W-:Y:S01]  /*1fd0*/  FMUL R39, R15, R75 ;  /* 0x0000004b0f277220 */ /* 0x000fe20000400000 */
[----:B0-----:R-:W-:Y:S01]  /*1fe0*/  F2FP.BF16.F32.PACK_AB R50, R87, R86 ;  /* 0x000000565732723e */ /* 0x001fe200000010ff */
[----:B------:R-:W-:Y:S01]  /*1ff0*/  FMUL R43, R43, 1.4426950216293334961 ;  /* 0x3fb8aa3b2b2b7820 */ /* 0x000fe20000400000 */
[----:B------:R-:W0:Y:S01]  /*2000*/  MUFU.EX2 R85, R85 ;  /* 0x0000005500557308 */ /* 0x000e220000000800 */
[C---:B------:R-:W-:Y:S01]  /*2010*/  FMUL R40, R14.reuse, R52 ;  /* 0x000000340e287220 */ /* 0x040fe20000400000 */
[----:B------:R-:W-:-:S03]  /*2020*/  FMUL R41, R14, R53 ;  /* 0x000000350e297220 */ /* 0x000fc60000400000 */
[C---:B------:R-:W-:Y:S03]  /*2030*/  HMMA.16816.F32.BF16 R36, R48.reuse, R28, R36 ;  /* 0x0000001c3024723c */ /* 0x040fe60000041824 */
[----:B------:R3:W-:Y:S04]  /*2040*/  MUFU.EX2 R66, R43 ;  /* 0x0000002b00427308 */ /* 0x0007e80000000800 */
[--C-:B------:R-:W-:Y:S01]  /*2050*/  FADD R28, R42, -R13.reuse ;  /* 0x8000000d2a1c7221 */ /* 0x100fe20000000000 */
[C---:B------:R-:W-:Y:S01]  /*2060*/  FMUL R42, R15.reuse, R54 ;  /* 0x000000360f2a7220 */ /* 0x040fe20000400000 */
[----:B---3--:R-:W-:Y:S02]  /*2070*/  FMUL R43, R15, R55 ;  /* 0x000000370f2b7220 */ /* 0x008fe40000400000 */
[----:B------:R-:W3:Y:S01]  /*2080*/  MUFU.EX2 R84, R84 ;  /* 0x0000005400547308 */ /* 0x000ee20000000800 */
[----:B------:R-:W-:Y:S01]  /*2090*/  FADD R45, R45, -R13 ;  /* 0x8000000d2d2d7221 */ /* 0x000fe20000000000 */
[----:B------:R-:W-:Y:S01]  /*20a0*/  FADD R29, R69, R47 ;  /* 0x0000002f451d7221 */ /* 0x000fe20000000000 */
[----:B------:R-:W-:Y:S01]  /*20b0*/  FADD R52, R46, R73 ;  /* 0x000000492e347221 */ /* 0x000fe20000000000 */
[C---:B------:R-:W-:Y:S01]  /*20c0*/  FMUL R46, R15.reuse, R58 ;  /* 0x0000003a0f2e7220 */ /* 0x040fe20000400000 */
[----:B--2---:R-:W-:Y:S01]  /*20d0*/  HMMA.16816.F32.BF16 R40, R48, R24, R40 ;  /* 0x000000183028723c */ /* 0x004fe20000041828 */
[----:B------:R-:W-:-:S02]  /*20e0*/  FMUL R47, R15, R59 ;  /* 0x0000003b0f2f7220 */ /* 0x000fc40000400000 */
[----:B------:R-:W2:Y:S01]  /*20f0*/  MUFU.EX2 R82, R82 ;  /* 0x0000005200527308 */ /* 0x000ea20000000800 */
[----:B------:R-:W-:-:S03]  /*2100*/  FADD R86, R86, R29 ;  /* 0x0000001d56567221 */ /* 0x000fc60000000000 */
[----:B------:R-:W-:Y:S01]  /*2110*/  FADD R25, R44, -R13 ;  /* 0x8000000d2c197221 */ /* 0x000fe20000000000 */
[----:B------:R-:W-:Y:S01]  /*2120*/  FMUL R24, R45, 1.4426950216293334961 ;  /* 0x3fb8aa3b2d187820 */ /* 0x000fe20000400000 */
[C---:B------:R-:W-:Y:S01]  /*2130*/  FMUL R44, R14.reuse, R56 ;  /* 0x000000380e2c7220 */ /* 0x040fe20000400000 */
[----:B------:R-:W-:Y:S01]  /*2140*/  FMUL R45, R14, R57 ;  /* 0x000000390e2d7220 */ /* 0x000fe20000400000 */
[----:B------:R-:W5:Y:S01]  /*2150*/  MUFU.EX2 R72, R89 ;  /* 0x0000005900487308 */ /* 0x000f620000000800 */
[----:B------:R-:W-:Y:S01]  /*2160*/  FADD R52, R83, R52 ;  /* 0x0000003453347221 */ /* 0x000fe20000000000 */
[----:B------:R-:W-:Y:S01]  /*2170*/  FADD R86, R87, R86 ;  /* 0x0000005657567221 */ /* 0x000fe20000000000 */
[----:B------:R-:W-:Y:S02]  /*2180*/  FMUL R28, R28, 1.4426950216293334961 ;  /* 0x3fb8aa3b1c1c7820 */ /* 0x000fe40000400000 */
[----:B------:R-:W-:Y:S01]  /*2190*/  FADD R29, R81, R52 ;  /* 0x00000034511d7221 */ /* 0x000fe20000000000 */
[----:B-1----:R-:W-:Y:S02]  /*21a0*/  HMMA.16816.F32.BF16 R44, R48, R20, R44 ;  /* 0x00000014302c723c */ /* 0x002fe4000004182c */
[----:B------:R-:W1:Y:S05]  /*21b0*/  MUFU.EX2 R68, R68 ;  /* 0x0000004400447308 */ /* 0x000e6a0000000800 */
[----:B0-----:R-:W-:-:S03]  /*21c0*/  FADD R21, R85, R86 ;  /* 0x0000005655157221 */ /* 0x001fc60000000000 */
[----:B------:R0:W1:Y:S01]  /*21d0*/  MUFU.EX2 R69, R28 ;  /* 0x0000001c00457308 */ /* 0x0000620000000800 */
[----:B---3--:R-:W-:Y:S01]  /*21e0*/  FADD R21, R84, R21 ;  /* 0x0000001554157221 */ /* 0x008fe20000000000 */
[C---:B------:R-:W-:Y:S01]  /*21f0*/  FMUL R62, R15.reuse, R62 ;  /* 0x0000003e0f3e7220 */ /* 0x040fe20000400000 */
[----:B------:R-:W-:Y:S01]  /*2200*/  FMUL R63, R15, R63 ;  /* 0x0000003f0f3f7220 */ /* 0x000fe20000400000 */
[C---:B------:R-:W-:Y:S01]  /*2210*/  FMUL R60, R14.reuse, R60 ;  /* 0x0000003c0e3c7220 */ /* 0x040fe20000400000 */
[----:B------:R-:W-:Y:S01]  /*2220*/  FMUL R61, R14, R61 ;  /* 0x0000003d0e3d7220 */ /* 0x000fe20000400000 */
[----:B0-----:R-:W-:Y:S02]  /*2230*/  FADD R28, R80, R29 ;  /* 0x0000001d501c7221 */ /* 0x001fe40000000000 */
[----:B------:R-:W0:Y:S01]  /*2240*/  MUFU.EX2 R24, R24 ;  /* 0x0000001800187308 */ /* 0x000e220000000800 */
[----:B------:R-:W-:Y:S01]  /*2250*/  FMUL R25, R25, 1.4426950216293334961 ;  /* 0x3fb8aa3b19197820 */ /* 0x000fe20000400000 */
[----:B------:R-:W-:Y:S01]  /*2260*/  FADD R20, R79, -R13 ;  /* 0x8000000d4f147221 */ /* 0x000fe20000000000 */
[----:B------:R-:W-:Y:S01]  /*2270*/  FADD R28, R77, R28 ;  /* 0x0000001c4d1c7221 */ /* 0x000fe20000000000 */
[----:B--2---:R-:W-:Y:S01]  /*2280*/  FADD R21, R82, R21 ;  /* 0x0000001552157221 */ /* 0x004fe20000000000 */
[----:B------:R-:W-:Y:S01]  /*2290*/  FADD R78, R78, -R13 ;  /* 0x8000000d4e4e7221 */ /* 0x000fe20000000000 */
[----:B------:R-:W-:Y:S01]  /*22a0*/  FMUL R20, R20, 1.4426950216293334961 ;  /* 0x3fb8aa3b14147820 */ /* 0x000fe20000400000 */
[----:B------:R-:W-:Y:S01]  /*22b0*/  FADD R28, R71, R28 ;  /* 0x0000001c471c7221 */ /* 0x000fe20000000000 */
[----:B------:R-:W2:Y:S01]  /*22c0*/  MUFU.EX2 R79, R25 ;  /* 0x00000019004f7308 */ /* 0x000ea20000000800 */
[----:B----4-:R-:W-:Y:S01]  /*22d0*/  HMMA.16816.F32.BF16 R48, R48, R32, R60 ;  /* 0x000000203030723c */ /* 0x010fe2000004183c */
[----:B-----5:R-:W-:Y:S01]  /*22e0*/  FADD R21, R72, R21 ;  /* 0x0000001548157221 */ /* 0x020fe20000000000 */
[----:B------:R-:W-:Y:S01]  /*22f0*/  FADD R76, R76, -R13 ;  /* 0x8000000d4c4c7221 */ /* 0x000fe20000000000 */
[----:B------:R-:W-:-:S04]  /*2300*/  FADD R29, R67, R28 ;  /* 0x0000001c431d7221 */ /* 0x000fc80000000000 */
[----:B------:R-:W-:Y:S01]  /*2310*/  FMUL R32, R78, 1.4426950216293334961 ;  /* 0x3fb8aa3b4e207820 */ /* 0x000fe20000400000 */
[----:B------:R-:W-:Y:S01]  /*2320*/  MUFU.EX2 R19, R19 ;  /* 0x0000001300137308 */ /* 0x000fe20000000800 */
[----:B-1----:R-:W-:Y:S01]  /*2330*/  FADD R28, R68, R21 ;  /* 0x00000015441c7221 */ /* 0x002fe20000000000 */
[----:B------:R-:W-:Y:S01]  /*2340*/  FADD R16, R16, -R12 ;  /* 0x8000000c10107221 */ /* 0x000fe20000000000 */
[----:B------:R-:W-:-:S05]  /*2350*/  FMUL R76, R76, 1.4426950216293334961 ;  /* 0x3fb8aa3b4c4c7820 */ /* 0x000fca0000400000 */
[----:B------:R1:W3:Y:S01]  /*2360*/  MUFU.EX2 R25, R20 ;  /* 0x0000001400197308 */ /* 0x0002e20000000800 */
[----:B------:R-:W-:Y:S01]  /*2370*/  FADD R56, R66, R29 ;  /* 0x0000001d42387221 */ /* 0x000fe20000000000 */
[----:B------:R-:W-:Y:S01]  /*2380*/  FADD R21, R69, R28 ;  /* 0x0000001c45157221 */ /* 0x000fe20000000000 */
[----:B------:R-:W-:-:S05]  /*2390*/  FMUL R16, R16, 1.4426950216293334961 ;  /* 0x3fb8aa3b10107820 */ /* 0x000fca0000400000 */
[----:B------:R-:W4:Y:S01]  /*23a0*/  MUFU.EX2 R18, R18 ;  /* 0x0000001200127308 */ /* 0x000f220000000800 */
[----:B-1----:R-:W-:Y:S01]  /*23b0*/  FADD R20, R70, -R13 ;  /* 0x8000000d46147221 */ /* 0x002fe20000000000 */
[----:B------:R-:W-:Y:S01]  /*23c0*/  F2FP.BF16.F32.PACK_AB R52, R84, R85 ;  /* 0x000000555434723e */ /* 0x000fe200000010ff */
[----:B------:R-:W-:-:S05]  /*23d0*/  FADD R61, R65, R56 ;  /* 0x00000038413d7221 */ /* 0x000fca0000000000 */
[----:B------:R-:W1:Y:S01]  /*23e0*/  MUFU.EX2 R32, R32 ;  /* 0x0000002000207308 */ /* 0x000e620000000800 */
[----:B------:R-:W-:Y:S01]  /*23f0*/  FMUL R20, R20, 1.4426950216293334961 ;  /* 0x3fb8aa3b14147820 */ /* 0x000fe20000400000 */
[----:B------:R-:W-:Y:S01]  /*2400*/  F2FP.BF16.F32.PACK_AB R53, R80, R81 ;  /* 0x000000515035723e */ /* 0x000fe200000010ff */
[----:B0-----:R-:W-:Y:S01]  /*2410*/  FADD R60, R24, R21 ;  /* 0x00000015183c7221 */ /* 0x001fe20000000000 */
[----:B------:R-:W-:Y:S02]  /*2420*/  F2FP.BF16.F32.PACK_AB R55, R71, R77 ;  /* 0x0000004d4737723e */ /* 0x000fe400000010ff */
[----:B------:R-:W-:Y:S02]  /*2430*/  F2FP.BF16.F32.PACK_AB R54, R72, R82 ;  /* 0x000000524836723e */ /* 0x000fe400000010ff */
[----:B------:R-:W-:Y:S01]  /*2440*/  MUFU.EX2 R17, R17 ;  /* 0x0000001100117308 */ /* 0x000fe20000000800 */
[----:B------:R-:W-:Y:S01]  /*2450*/  FADD R80, R64, R61 ;  /* 0x0000003d40507221 */ /* 0x000fe20000000000 */
[----:B--2---:R-:W-:Y:S01]  /*2460*/  FADD R78, R79, R60 ;  /* 0x0000003c4f4e7221 */ /* 0x004fe20000000000 */
[----:B------:R-:W0:Y:S04]  /*2470*/  LDSM.16.M88.4 R72, [R3+UR7] ;  /* 0x000000070348783b */ /* 0x000e280008000200 */
[----:B------:R-:W-:Y:S01]  /*2480*/  LDSM.16.M88.4 R56, [R3+UR7+0x800] ;  /* 0x000800070338783b */ /* 0x000fe20008000200 */
[----:B------:R-:W2:Y:S01]  /*2490*/  MUFU.EX2 R70, R76 ;  /* 0x0000004c00467308 */ /* 0x000ea20000000800 */
[----:B------:R-:W-:Y:S01]  /*24a0*/  HMMA.16816.F32.BF16 R40, R52, R26, R40 ;  /* 0x0000001a3428723c */ /* 0x000fe20000041828 */
[----:B---3--:R-:W-:Y:S01]  /*24b0*/  FADD R21, R25, R78 ;  /* 0x0000004e19157221 */ /* 0x008fe20000000000 */
[----:B------:R-:W-:Y:S05]  /*24c0*/  LDSM.16.M88.4 R60, [R3+UR7+0xc00] ;  /* 0x000c0007033c783b */ /* 0x000fea0008000200 */
[----:B------:R-:W-:Y:S01]  /*24d0*/  MUFU.EX2 R16, R16 ;  /* 0x0000001000107308 */ /* 0x000fe20000000800 */
[----:B------:R-:W-:-:S07]  /*24e0*/  FADD R27, R19, R80 ;  /* 0x00000050131b7221 */ /* 0x000fce0000000000 */
[----:B------:R2:W3:Y:S01]  /*24f0*/  MUFU.EX2 R33, R20 ;  /* 0x0000001400217308 */ /* 0x0004e20000000800 */
[----:B----4-:R-:W-:Y:S01]  /*2500*/  FADD R26, R18, R27 ;  /* 0x0000001b121a7221 */ /* 0x010fe20000000000 */
[----:B-1----:R-:W-:Y:S01]  /*2510*/  FADD R21, R32, R21 ;  /* 0x0000001520157221 */ /* 0x002fe20000000000 */
[C---:B------:R-:W-:Y:S01]  /*2520*/  HMMA.16816.F32.BF16 R36, R52.reuse, R30, R36 ;  /* 0x0000001e3424723c */ /* 0x040fe20000041824 */
[----:B------:R-:W-:Y:S05]  /*2530*/  LDSM.16.M88.4 R28, [R3+UR7+0x400] ;  /* 0x00040007031c783b */ /* 0x000fea0008000200 */
[----:B------:R-:W-:Y:S01]  /*2540*/  HMMA.16816.F32.BF16 R44, R52, R22, R44 ;  /* 0x00000016342c723c */ /* 0x000fe2000004182c */
[----:B--2---:R-:W-:-:S06]  /*2550*/  FADD R20, R70, R21 ;  /* 0x0000001546147221 */ /* 0x004fcc0000000000 */
[----:B------:R-:W-:Y:S01]  /*2560*/  FADD R23, R17, R26 ;  /* 0x0000001a11177221 */ /* 0x000fe20000000000 */
[----:B---3--:R-:W-:-:S03]  /*2570*/  FADD R27, R33, R20 ;  /* 0x00000014211b7221 */ /* 0x008fc60000000000 */
[----:B------:R-:W-:Y:S01]  /*2580*/  FADD R26, R16, R23 ;  /* 0x00000017101a7221 */ /* 0x000fe20000000000 */
[----:B------:R-:W-:Y:S01]  /*2590*/  HMMA.16816.F32.BF16 R48, R52, R34, R48 ;  /* 0x000000223430723c */ /* 0x000fe20000041830 */
[----:B------:R-:W1:Y:S04]  /*25a0*/  SHFL.BFLY PT, R34, R27, 0x2, 0x1f ;  /* 0x0c401f001b227f89 */ /* 0x000e6800000e0000 */
[----:B------:R-:W2:Y:S01]  /*25b0*/  SHFL.BFLY PT, R35, R26, 0x2, 0x1f ;  /* 0x0c401f001a237f89 */ /* 0x000ea200000e0000 */
[----:B------:R-:W-:Y:S02]  /*25c0*/  F2FP.BF16.F32.PACK_AB R20, R69, R68 ;  /* 0x000000444514723e */ /* 0x000fe400000010ff */
[----:B------:R-:W-:Y:S02]  /*25d0*/  F2FP.BF16.F32.PACK_AB R21, R66, R67 ;  /* 0x000000434215723e */ /* 0x000fe400000010ff */
[----:B------:R-:W-:-:S02]  /*25e0*/  F2FP.BF16.F32.PACK_AB R22, R79, R24 ;  /* 0x000000184f16723e */ /* 0x000fc400000010ff */
[----:B------:R-:W-:Y:S01]  /*25f0*/  F2FP.BF16.F32.PACK_AB R23, R64, R65 ;  /* 0x000000414017723e */ /* 0x000fe200000010ff */
[----:B------:R-:W-:-:S06]  /*2600*/  UIADD3 UR6, UR6, 0x40, URZ ;  /* 0x0000004006067890 */ /* 0x000fcc000fffe03f */
[----:B0-----:R-:W-:Y:S01]  /*2610*/  HMMA.16816.F32.BF16 R36, R20, R72, R36 ;  /* 0x000000481424723c */ /* 0x001fe20000041824 */
[----:B-1----:R-:W-:Y:S01]  /*2620*/  FADD R34, R27, R34 ;  /* 0x000000221b227221 */ /* 0x002fe20000000000 */
[----:B--2---:R-:W-:-:S04]  /*2630*/  FADD R35, R26, R35 ;  /* 0x000000231a237221 */ /* 0x004fc80000000000 */
[----:B------:R-:W-:Y:S01]  /*2640*/  SHFL.BFLY PT, R27, R34, 0x1, 0x1f ;  /* 0x0c201f00221b7f89 */ /* 0x000fe200000e0000 */
[C---:B------:R-:W-:Y:S03]  /*2650*/  HMMA.16816.F32.BF16 R40, R20.reuse, R28, R40 ;  /* 0x0000001c1428723c */ /* 0x040fe60000041828 */
[----:B------:R-:W0:Y:S03]  /*2660*/  SHFL.BFLY PT, R24, R35, 0x1, 0x1f ;  /* 0x0c201f0023187f89 */ /* 0x000e2600000e0000 */
[C---:B------:R-:W-:Y:S06]  /*2670*/  HMMA.16816.F32.BF16 R44, R20.reuse, R56, R44 ;  /* 0x00000038142c723c */ /* 0x040fec000004182c */
[----:B------:R-:W-:Y:S01]  /*2680*/  HMMA.16816.F32.BF16 R48, R20, R60, R48 ;  /* 0x0000003c1430723c */ /* 0x000fe20000041830 */
[----:B------:R-:W-:-:S06]  /*2690*/  UISETP.GE.AND UP0, UPT, UR6, UR9, UPT ;  /* 0x000000090600728c */ /* 0x000fcc000bf06270 */
[----:B------:R-:W-:Y:S02]  /*26a0*/  PLOP3.LUT P0, PT, PT, PT, UP0, 0x80, 0x0 ;  /* 0x000000000000781c */ /* 0x000fe40003f0f008 */
[----:B------:R-:W-:Y:S02]  /*26b0*/  F2FP.BF16.F32.PACK_AB R20, R32, R25 ;  /* 0x000000192014723e */ /* 0x000fe400000010ff */
[----:B------:R-:W-:Y:S02]  /*26c0*/  F2FP.BF16.F32.PACK_AB R21, R18, R19 ;  /* 0x000000131215723e */ /* 0x000fe400000010ff */
[----:B------:R-:W-:Y:S02]  /*26d0*/  F2FP.BF16.F32.PACK_AB R22, R33, R70 ;  /* 0x000000462116723e */ /* 0x000fe400000010ff */
[----:B------:R-:W-:Y:S01]  /*26e0*/  F2FP.BF16.F32.PACK_AB R23, R16, R17 ;  /* 0x000000111017723e */ /* 0x000fe200000010ff */
[----:B0-----:R-:W-:Y:S01]  /*26f0*/  FADD R24, R35, R24 ;  /* 0x0000001823187221 */ /* 0x001fe20000000000 */
[----:B------:R-:W-:Y:S01]  /*2700*/  FADD R27, R34, R27 ;  /* 0x0000001b221b7221 */ /* 0x000fe20000000000 */
[----:B------:R-:W-:-:S02]  /*2710*/  ULEA UR5, UR13, UR5, 0x6 ;  /* 0x000000050d057291 */ /* 0x000fc4000f8e303f */
[----:B------:R-:W-:Y:S02]  /*2720*/  ULEA UR4, UR11, UR4, 0x6 ;  /* 0x000000040b047291 */ /* 0x000fe4000f8e303f */
[----:B------:R-:W-:Y:S01]  /*2730*/  HMMA.16816.F32.BF16 R72, R20, R74, R36 ;  /* 0x0000004a1448723c */ /* 0x000fe20000041824 */
[----:B------:R-:W-:Y:S01]  /*2740*/  FFMA R4, R15, R4, R24 ;  /* 0x000000040f047223 */ /* 0x000fe20000000018 */
[----:B------:R-:W-:Y:S01]  /*2750*/  FFMA R88, R14, R88, R27 ;  /* 0x000000580e587223 */ /* 0x000fe2000000001b */
[----:B------:R-:W-:-:S03]  /*2760*/  MOV R89, R13 ;  /* 0x0000000d00597202 */ /* 0x000fc60000000f00 */
[----:B------:R-:W-:Y:S01]  /*2770*/  HMMA.16816.F32.BF16 R52, R20, R30, R40 ;  /* 0x0000001e1434723c */ /* 0x000fe20000041828 */
[----:B------:R-:W-:-:S05]  /*2780*/  IMAD.MOV.U32 R90, RZ, RZ, R12 ;  /* 0x000000ffff5a7224 */ /* 0x000fca00078e000c */
[C---:B------:R-:W-:Y:S06]  /*2790*/  HMMA.16816.F32.BF16 R56, R20.reuse, R58, R44 ;  /* 0x0000003a1438723c */ /* 0x040fec000004182c */
[----:B------:R-:W-:Y:S01]  /*27a0*/  HMMA.16816.F32.BF16 R60, R20, R62, R48 ;  /* 0x0000003e143c723c */ /* 0x000fe20000041830 */
[----:B------:R-:W-:-:S08]  /*27b0*/  NOP ;  /* 0x0000000000007918 */ /* 0x000fd00000000000 */
[----:B------:R-:W-:-:S15]  /*27c0*/  @!P0 BRA `(.L_x_1) ;  /* 0xffffffe000f88947 */ /* 0x000fde000383ffff */
.L_x_0:
[----:B--2---:R-:W0:Y:S01]  /*27d0*/  S2R R2, SR_TID.X ;  /* 0x0000000000027919 */ /* 0x004e220000002100 */
[----:B------:R-:W1:Y:S01]  /*27e0*/  S2UR UR5, SR_CgaCtaId ;  /* 0x00000000000579c3 */ /* 0x000e620000008800 */
[----:B------:R-:W-:Y:S01]  /*27f0*/  IMAD.MOV.U32 R15, RZ, RZ, R4 ;  /* 0x000000ffff0f7224 */ /* 0x000fe200078e0004 */
[----:B------:R-:W-:Y:S01]  /*2800*/  FSETP.GEU.AND P1, PT, R88, 1.175494350822287508e-38, PT ;  /* 0x008000005800780b */ /* 0x000fe20003f2e000 */
[----:B------:R-:W-:-:S05]  /*2810*/  UMOV UR4, 0x400 ;  /* 0x0000040000047882 */ /* 0x000fca0000000000 */
[----:B------:R-:W-:Y:S01]  /*2820*/  BAR.SYNC.DEFER_BLOCKING 0x0 ;  /* 0x0000000000007b1d */ /* 0x000fe20000010000 */
[C---:B------:R-:W-:Y:S01]  /*2830*/  FMUL R4, R15.reuse, 8388608 ;  /* 0x4b0000000f047820 */ /* 0x040fe20000400000 */
[C---:B------:R-:W-:Y:S02]  /*2840*/  FSETP.GEU.AND P2, PT, R15.reuse, 1.175494350822287508e-38, PT ;  /* 0x008000000f00780b */ /* 0x040fe40003f4e000 */
[C---:B------:R-:W-:Y:S02]  /*2850*/  FSETP.GT.AND P0, PT, |R15|.reuse, 8.50705917302346158658e+37, PT ;  /* 0x7e8000000f00780b */ /* 0x040fe40003f04200 */
[----:B------:R-:W-:Y:S02]  /*2860*/  FSEL R32, R4, R15, !P2 ;  /* 0x0000000f04207208 */ /* 0x000fe40005000000 */
[----:B------:R-:W-:-:S09]  /*2870*/  FSETP.GEU.AND P3, PT, |R15|, 1.175494350822287508e-38, PT ;  /* 0x008000000f00780b */ /* 0x000fd20003f6e200 */
[----:B------:R-:W-:Y:S01]  /*2880*/  @P0 FMUL R15, R15, 0.25 ;  /* 0x3e8000000f0f0820 */ /* 0x000fe20000400000 */
[----:B------:R-:W-:Y:S01]  /*2890*/  @P0 FMUL R54, R54, 0.25 ;  /* 0x3e80000036360820 */ /* 0x000fe20000400000 */
[----:B------:R-:W-:Y:S01]  /*28a0*/  @P0 FMUL R74, R74, 0.25 ;  /* 0x3e8000004a4a0820 */ /* 0x000fe20000400000 */
[----:B-1----:R-:W-:Y:S01]  /*28b0*/  ULEA UR6, UR5, UR4, 0x18 ;  /* 0x0000000405067291 */ /* 0x002fe2000f8ec03f */
[----:B------:R-:W-:Y:S01]  /*28c0*/  @!P3 FMUL R15, R15, 16777216 ;  /* 0x4b8000000f0fb820 */ /* 0x000fe20000400000 */
[----:B------:R-:W-:Y:S01]  /*28d0*/  @P0 FMUL R63, R63, 0.25 ;  /* 0x3e8000003f3f0820 */ /* 0x000fe20000400000 */
[----:B------:R-:W-:Y:S01]  /*28e0*/  @P0 FMUL R59, R59, 0.25 ;  /* 0x3e8000003b3b0820 */ /* 0x000fe20000400000 */
[----:B------:R-:W-:Y:S01]  /*28f0*/  @P0 FMUL R62, R62, 0.25 ;  /* 0x3e8000003e3e0820 */ /* 0x000fe20000400000 */
[----:B------:R-:W-:Y:S01]  /*2900*/  @P0 FMUL R58, R58, 0.25 ;  /* 0x3e8000003a3a0820 */ /* 0x000fe20000400000 */
[----:B------:R-:W-:Y:S01]  /*2910*/  @P0 FMUL R55, R55, 0.25 ;  /* 0x3e80000037370820 */ /* 0x000fe20000400000 */
[C---:B0-----:R-:W-:Y:S01]  /*2920*/  LOP3.LUT R3, R2.reuse, 0x1c, RZ, 0xc0, !PT ;  /* 0x0000001c02037812 */ /* 0x041fe200078ec0ff */
[C---:B------:R-:W-:Y:S01]  /*2930*/  IMAD.SHL.U32 R4, R2.reuse, 0x80, RZ ;  /* 0x0000008002047824 */ /* 0x040fe200078e00ff */
[C---:B------:R-:W-:Y:S01]  /*2940*/  LOP3.LUT R5, R2.reuse, 0x3f, RZ, 0xc0, !PT ;  /* 0x0000003f02057812 */ /* 0x040fe200078ec0ff */
[----:B------:R-:W-:Y:S01]  /*2950*/  @P0 FMUL R75, R75, 0.25 ;  /* 0x3e8000004b4b0820 */ /* 0x000fe20000400000 */
[C---:B------:R-:W-:Y:S01]  /*2960*/  LOP3.LUT R6, R2.reuse, 0xc0, RZ, 0xc0, !PT ;  /* 0x000000c002067812 */ /* 0x040fe200078ec0ff */
[----:B------:R-:W-:Y:S01]  /*2970*/  IMAD.SHL.U32 R3, R3, 0x2, RZ ;  /* 0x0000000203037824 */ /* 0x000fe200078e00ff */
[----:B------:R-:W-:Y:S01]  /*2980*/  SHF.L.U32 R8, R2, 0x5, RZ ;  /* 0x0000000502087819 */ /* 0x000fe200000006ff */
[----:B------:R-:W-:Y:S01]  /*2990*/  @!P3 FMUL R54, R54, 16777216 ;  /* 0x4b8000003636b820 */ /* 0x000fe20000400000 */
[----:B------:R-:W-:Y:S01]  /*29a0*/  SHF.L.U32 R5, R5, 0x3, RZ ;  /* 0x0000000305057819 */ /* 0x000fe200000006ff */
[----:B------:R-:W-:Y:S01]  /*29b0*/  @!P3 FMUL R74, R74, 16777216 ;  /* 0x4b8000004a4ab820 */ /* 0x000fe20000400000 */
[----:B------:R-:W-:Y:S01]  /*29c0*/  SHF.R.U32.HI R6, RZ, 0x1, R6 ;  /* 0x00000001ff067819 */ /* 0x000fe20000011606 */
[----:B------:R-:W-:Y:S01]  /*29d0*/  @!P3 FMUL R63, R63, 16777216 ;  /* 0x4b8000003f3fb820 */ /* 0x000fe20000400000 */
[----:B------:R-:W-:Y:S01]  /*29e0*/  LOP3.LUT R9, R3, 0x260, R8, 0x78, !PT ;  /* 0x0000026003097812 */ /* 0x000fe200078e7808 */
[----:B------:R-:W-:Y:S01]  /*29f0*/  @!P3 FMUL R59, R59, 16777216 ;  /* 0x4b8000003b3bb820 */ /* 0x000fe20000400000 */
[----:B------:R-:W-:Y:S01]  /*2a00*/  SHF.R.U32.HI R3, RZ, 0x1, R2 ;  /* 0x00000001ff037819 */ /* 0x000fe20000011602 */
[----:B------:R-:W-:Y:S01]  /*2a10*/  @!P3 FMUL R62, R62, 16777216 ;  /* 0x4b8000003e3eb820 */ /* 0x000fe20000400000 */
[----:B------:R-:W-:Y:S01]  /*2a20*/  LOP3.LUT R11, R5, R6, RZ, 0x3c, !PT ;  /* 0x00000006050b7212 */ /* 0x000fe200078e3cff */
[----:B------:R-:W-:Y:S01]  /*2a30*/  @!P3 FMUL R58, R58, 16777216 ;  /* 0x4b8000003a3ab820 */ /* 0x000fe20000400000 */
[----:B------:R-:W-:Y:S01]  /*2a40*/  LOP3.LUT R6, R3, 0x4, RZ, 0xc0, !PT ;  /* 0x0000000403067812 */ /* 0x000fe200078ec0ff */
[----:B------:R-:W-:Y:S01]  /*2a50*/  FMUL R3, R88, 8388608 ;  /* 0x4b00000058037820 */ /* 0x000fe20000400000 */
[----:B------:R-:W-:Y:S01]  /*2a60*/  SHF.L.U32 R5, R2, 0x3, RZ ;  /* 0x0000000302057819 */ /* 0x000fe200000006ff */
[----:B------:R-:W-:Y:S01]  /*2a70*/  @!P3 FMUL R55, R55, 16777216 ;  /* 0x4b8000003737b820 */ /* 0x000fe20000400000 */
[----:B------:R-:W-:Y:S01]  /*2a80*/  LOP3.LUT R10, R4, 0x600, RZ, 0xc0, !PT ;  /* 0x00000600040a7812 */ /* 0x000fe200078ec0ff */
[----:B------:R-:W-:Y:S01]  /*2a90*/  @!P3 FMUL R75, R75, 16777216 ;  /* 0x4b8000004b4bb820 */ /* 0x000fe20000400000 */
[----:B------:R-:W-:Y:S01]  /*2aa0*/  FSEL R30, R3, R88, !P1 ;  /* 0x00000058031e7208 */ /* 0x000fe20004800000 */
[----:B------:R-:W-:Y:S01]  /*2ab0*/  ULDC.64 UR4, c[0x0][0x270] ;  /* 0x00009c0000047ab9 */ /* 0x000fe20000000a00 */
[----:B------:R-:W-:Y:S01]  /*2ac0*/  LOP3.LUT R5, R5, 0x38, RZ, 0xc0, !PT ;  /* 0x0000003805057812 */ /* 0x000fe200078ec0ff */
[----:B------:R-:W-:Y:S01]  /*2ad0*/  UIMAD UR4, UR8, UR4, URZ ;  /* 0x00000004080472a4 */ /* 0x000fe2000f8e023f */
[----:B------:R-:W-:-:S02]  /*2ae0*/  IADD3 R3, R30, -0x3f3504f3, RZ ;  /* 0xc0cafb0d1e037810 */ /* 0x000fc40007ffe0ff */
[----:B------:R-:W-:Y:S01]  /*2af0*/  IADD3 R31, R6, UR6, R5 ;  /* 0x00000006061f7c10 */ /* 0x000fe2000fffe005 */
[----:B------:R-:W-:Y:S01]  /*2b00*/  VIADD R5, R32, 0xc0cafb0d ;  /* 0xc0cafb0d20057836 */ /* 0x000fe20000000000 */
[----:B------:R-:W-:Y:S01]  /*2b10*/  LOP3.LUT R4, R3, 0xff800000, RZ, 0xc0, !PT ;  /* 0xff80000003047812 */ /* 0x000fe200078ec0ff */
[----:B------:R-:W-:Y:S01]  /*2b20*/  USHF.L.U32 UR7, UR4, 0x1, URZ ;  /* 0x0000000104077899 */ /* 0x000fe2000800063f */
[----:B------:R-:W-:Y:S02]  /*2b30*/  FSEL R3, RZ, -23, P1 ;  /* 0xc1b80000ff037808 */ /* 0x000fe40000800000 */
[----:B------:R-:W-:Y:S02]  /*2b40*/  FSETP.GT.AND P1, PT, |R88|, 8.50705917302346158658e+37, PT ;  /* 0x7e8000005800780b */ /* 0x000fe40003f24200 */
[----:B------:R-:W-:Y:S02]  /*2b50*/  LOP3.LUT R7, R5, 0xff800000, RZ, 0xc0, !PT ;  /* 0xff80000005077812 */ /* 0x000fe400078ec0ff */
[----:B------:R-:W-:-:S02]  /*2b60*/  FSEL R5, RZ, -23, P2 ;  /* 0xc1b80000ff057808 */ /* 0x000fc40001000000 */
[----:B------:R-:W-:Y:S02]  /*2b70*/  FSETP.GEU.AND P2, PT, |R88|, 1.175494350822287508e-38, PT ;  /* 0x008000005800780b */ /* 0x000fe40003f4e200 */
[----:B------:R-:W-:Y:S02]  /*2b80*/  IADD3 R29, R11, UR6, R10 ;  /* 0x000000060b1d7c10 */ /* 0x000fe4000fffe00a */
[----:B------:R-:W-:Y:S01]  /*2b90*/  I2FP.F32.S32 R8, R7 ;  /* 0x0000000700087245 */ /* 0x000fe20000201400 */
[----:B------:R-:W-:Y:S01]  /*2ba0*/  IMAD.IADD R7, R32, 0x1, -R7 ;  /* 0x0000000120077824 */ /* 0x000fe200078e0a07 */
[-C--:B------:R-:W-:Y:S01]  /*2bb0*/  I2FP.F32.S32 R6, R4.reuse ;  /* 0x0000000400067245 */ /* 0x080fe20000201400 */
[----:B------:R-:W-:Y:S01]  /*2bc0*/  @P1 FMUL R88, R88, 0.25 ;  /* 0x3e80000058581820 */ /* 0x000fe20000400000 */
[----:B------:R-:W-:Y:S01]  /*2bd0*/  @P1 FMUL R60, R60, 0.25 ;  /* 0x3e8000003c3c1820 */ /* 0x000fe20000400000 */
[----:B------:R-:W-:Y:S01]  /*2be0*/  FFMA.FTZ R8, R8, 1.1920928955078125e-07, R5 ;  /* 0x3400000008087823 */ /* 0x000fe20000010005 */
[----:B------:R-:W-:Y:S01]  /*2bf0*/  @P1 FMUL R56, R56, 0.25 ;  /* 0x3e80000038381820 */ /* 0x000fe20000400000 */
[----:B------:R-:W0:Y:S01]  /*2c00*/  MUFU.RCP R5, R15 ;  /* 0x0000000f00057308 */ /* 0x000e220000001000 */
[----:B------:R-:W-:Y:S01]  /*2c10*/  @P1 FMUL R52, R52, 0.25 ;  /* 0x3e80000034341820 */ /* 0x000fe20000400000 */
[----:B------:R-:W-:Y:S01]  /*2c20*/  @!P2 FMUL R88, R88, 16777216 ;  /* 0x4b8000005858a820 */ /* 0x000fe20000400000 */
[----:B------:R-:W-:Y:S01]  /*2c30*/  @P1 FMUL R72, R72, 0.25 ;  /* 0x3e80000048481820 */ /* 0x000fe20000400000 */
[----:B------:R-:W-:Y:S01]  /*2c40*/  @!P2 FMUL R60, R60, 16777216 ;  /* 0x4b8000003c3ca820 */ /* 0x000fe20000400000 */
[----:B------:R-:W-:Y:S01]  /*2c50*/  @!P2 FMUL R56, R56, 16777216 ;  /* 0x4b8000003838a820 */ /* 0x000fe20000400000 */
[----:B------:R-:W-:Y:S01]  /*2c60*/  @!P2 FMUL R52, R52, 16777216 ;  /* 0x4b8000003434a820 */ /* 0x000fe20000400000 */
[----:B------:R-:W-:Y:S01]  /*2c70*/  @!P2 FMUL R72, R72, 16777216 ;  /* 0x4b8000004848a820 */ /* 0x000fe20000400000 */
[----:B------:R-:W1:Y:S01]  /*2c80*/  MUFU.RCP R11, R88 ;  /* 0x00000058000b7308 */ /* 0x000e620000001000 */
[----:B------:R-:W-:Y:S01]  /*2c90*/  @P1 FMUL R61, R61, 0.25 ;  /* 0x3e8000003d3d1820 */ /* 0x000fe20000400000 */
[----:B------:R-:W-:Y:S01]  /*2ca0*/  @P1 FMUL R57, R57, 0.25 ;  /* 0x3e80000039391820 */ /* 0x000fe20000400000 */
[----:B------:R-:W-:Y:S01]  /*2cb0*/  FFMA.FTZ R3, R6, 1.1920928955078125e-07, R3 ;  /* 0x3400000006037823 */ /* 0x000fe20000010003 */
[----:B------:R-:W-:Y:S01]  /*2cc0*/  @P1 FMUL R53, R53, 0.25 ;  /* 0x3e80000035351820 */ /* 0x000fe20000400000 */
[----:B------:R-:W-:Y:S01]  /*2cd0*/  @P1 FMUL R73, R73, 0.25 ;  /* 0x3e80000049491820 */ /* 0x000fe20000400000 */
[----:B------:R-:W-:Y:S01]  /*2ce0*/  @!P2 FMUL R61, R61, 16777216 ;  /* 0x4b8000003d3da820 */ /* 0x000fe20000400000 */
[----:B------:R-:W-:Y:S01]  /*2cf0*/  @!P2 FMUL R57, R57, 16777216 ;  /* 0x4b8000003939a820 */ /* 0x000fe20000400000 */
[----:B------:R-:W-:Y:S01]  /*2d00*/  LOP3.LUT R28, R2, 0x20, RZ, 0xc0, !PT ;  /* 0x00000020021c7812 */ /* 0x000fe200078ec0ff */
[----:B------:R-:W-:Y:S01]  /*2d10*/  @!P2 FMUL R53, R53, 16777216 ;  /* 0x4b8000003535a820 */ /* 0x000fe20000400000 */
[----:B------:R-:W-:Y:S01]  /*2d20*/  IADD3 R4, R30, -R4, RZ ;  /* 0x800000041e047210 */ /* 0x000fe20007ffe0ff */
[----:B------:R-:W-:Y:S01]  /*2d30*/  @!P2 FMUL R73, R73, 16777216 ;  /* 0x4b8000004949a820 */ /* 0x000fe20000400000 */
[----:B------:R-:W-:Y:S01]  /*2d40*/  LEA R28, R28, R9, 0x2 ;  /* 0x000000091c1c7211 */ /* 0x000fe200078e10ff */
[C---:B0-----:R-:W-:Y:S01]  /*2d50*/  FMUL R19, R5.reuse, R54 ;  /* 0x0000003605137220 */ /* 0x041fe20000400000 */
[C---:B------:R-:W-:Y:S01]  /*2d60*/  FMUL R22, R5.reuse, R74 ;  /* 0x0000004a05167220 */ /* 0x040fe20000400000 */
[C---:B------:R-:W-:Y:S01]  /*2d70*/  FMUL R9, R5.reuse, R63 ;  /* 0x0000003f05097220 */ /* 0x040fe20000400000 */
[----:B------:R-:W-:Y:S01]  /*2d80*/  FMUL R16, R5, R59 ;  /* 0x0000003b05107220 */ /* 0x000fe20000400000 */
[C---:B-1----:R-:W-:Y:S01]  /*2d90*/  FMUL R6, R11.reuse, R60 ;  /* 0x0000003c0b067220 */ /* 0x042fe20000400000 */
[C---:B------:R-:W-:Y:S01]  /*2da0*/  FMUL R17, R11.reuse, R56 ;  /* 0x000000380b117220 */ /* 0x040fe20000400000 */
[C---:B------:R-:W-:Y:S01]  /*2db0*/  FMUL R14, R11.reuse, R52 ;  /* 0x000000340b0e7220 */ /* 0x040fe20000400000 */
[C---:B------:R-:W-:Y:S01]  /*2dc0*/  FMUL R23, R11.reuse, R72 ;  /* 0x000000480b177220 */ /* 0x040fe20000400000 */
[----:B------:R-:W-:Y:S01]  /*2dd0*/  FMUL R20, R11, R53 ;  /* 0x000000350b147220 */ /* 0x000fe20000400000 */
[----:B------:R-:W-:Y:S01]  /*2de0*/  FMUL R10, R5, R62 ;  /* 0x0000003e050a7220 */ /* 0x000fe20000400000 */
[----:B------:R-:W-:Y:S01]  /*2df0*/  F2FP.BF16.F32.PACK_AB R25, R6, R17 ;  /* 0x000000110619723e */ /* 0x000fe200000010ff */
[C---:B------:R-:W-:Y:S01]  /*2e00*/  FMUL R17, R11.reuse, R57 ;  /* 0x000000390b117220 */ /* 0x040fe20000400000 */
[----:B------:R-:W-:Y:S01]  /*2e10*/  F2FP.BF16.F32.PACK_AB R24, R14, R23 ;  /* 0x000000170e18723e */ /* 0x000fe200000010ff */
[C---:B------:R-:W-:Y:S01]  /*2e20*/  FMUL R14, R11.reuse, R61 ;  /* 0x0000003d0b0e7220 */ /* 0x040fe20000400000 */
[----:B------:R-:W-:Y:S01]  /*2e30*/  FMUL R11, R11, R73 ;  /* 0x000000490b0b7220 */ /* 0x000fe20000400000 */
[C---:B------:R-:W-:Y:S01]  /*2e40*/  FMUL R15, R5.reuse, R58 ;  /* 0x0000003a050f7220 */ /* 0x040fe20000400000 */
[C---:B------:R-:W-:Y:S01]  /*2e50*/  FMUL R18, R5.reuse, R55 ;  /* 0x0000003705127220 */ /* 0x040fe20000400000 */
[----:B------:R-:W-:Y:S01]  /*2e60*/  FMUL R21, R5, R75 ;  /* 0x0000004b05157220 */ /* 0x000fe20000400000 */
[----:B------:R-:W-:-:S02]  /*2e70*/  IMAD.MOV.U32 R6, RZ, RZ, 0x3dc6b27f ;  /* 0x3dc6b27fff067424 */ /* 0x000fc400078e00ff */
[----:B------:R-:W-:Y:S01]  /*2e80*/  FADD R4, R4, -1 ;  /* 0xbf80000004047421 */ /* 0x000fe20000000000 */
[----:B------:R-:W-:Y:S01]  /*2e90*/  FADD R7, R7, -1 ;  /* 0xbf80000007077421 */ /* 0x000fe20000000000 */
[----:B------:R-:W-:Y:S01]  /*2ea0*/  F2FP.BF16.F32.PACK_AB R27, R14, R17 ;  /* 0x000000110e1b723e */ /* 0x000fe200000010ff */
[----:B------:R-:W-:Y:S01]  /*2eb0*/  STS.64 [R28+UR6], R24 ;  /* 0x000000181c007988 */ /* 0x000fe20008000a06 */
[----:B------:R-:W-:Y:S01]  /*2ec0*/  F2FP.BF16.F32.PACK_AB R14, R19, R22 ;  /* 0x00000016130e723e */ /* 0x000fe200000010ff */
[-C--:B------:R-:W-:Y:S01]  /*2ed0*/  FFMA.FTZ R5, R4, R6.reuse, -0.16845393180847167969 ;  /* 0xbe2c7f3004057423 */ /* 0x080fe20000010006 */
[----:B------:R-:W-:Y:S01]  /*2ee0*/  F2FP.BF16.F32.PACK_AB R26, R20, R11 ;  /* 0x0000000b141a723e */ /* 0x000fe200000010ff */
[----:B------:R-:W-:Y:S01]  /*2ef0*/  FFMA.FTZ R6, R7, R6, -0.16845393180847167969 ;  /* 0xbe2c7f3007067423 */ /* 0x000fe20000010006 */
[----:B------:R-:W-:Y:S01]  /*2f00*/  F2FP.BF16.F32.PACK_AB R19, R9, R16 ;  /* 0x000000100913723e */ /* 0x000fe200000010ff */
[----:B------:R-:W-:Y:S01]  /*2f10*/  FFMA.FTZ R5, R4, R5, 0.1716887056827545166 ;  /* 0x3e2fcf2a04057423 */ /* 0x000fe20000010005 */
[----:B------:R-:W-:Y:S01]  /*2f20*/  F2FP.BF16.F32.PACK_AB R15, R10, R15 ;  /* 0x0000000f0a0f723e */ /* 0x000fe200000010ff */
[C---:B------:R-:W-:Y:S01]  /*2f30*/  FFMA.FTZ R6, R7.reuse, R6, 0.1716887056827545166 ;  /* 0x3e2fcf2a07067423 */ /* 0x040fe20000010006 */
[----:B------:R-:W-:Y:S01]  /*2f40*/  LOP3.LUT R9, R28, 0x40, RZ, 0x3c, !PT ;  /* 0x000000401c097812 */ /* 0x000fe200078e3cff */
[----:B------:R-:W-:Y:S01]  /*2f50*/  STS.64 [R28+UR6+0x100], R26 ;  /* 0x0001001a1c007988 */ /* 0x000fe20008000a06 */
[----:B------:R-:W-:Y:S01]  /*2f60*/  F2FP.BF16.F32.PACK_AB R18, R18, R21 ;  /* 0x000000151212723e */ /* 0x000fe200000010ff */
[C---:B------:R-:W-:Y:S01]  /*2f70*/  FFMA.FTZ R5, R4.reuse, R5, -0.17900948226451873779 ;  /* 0xbe374e4304057423 */ /* 0x040fe20000010005 */
[C---:B------:R-:W-:Y:S01]  /*2f80*/  FFMA.FTZ R6, R7.reuse, R6, -0.17900948226451873779 ;  /* 0xbe374e4307067423 */ /* 0x040fe20000010006 */
[----:B------:R-:W-:Y:S01]  /*2f90*/  STS.64 [R9+UR6+0x400], R14 ;  /* 0x0004000e09007988 */ /* 0x000fe20008000a06 */
[----:B------:R-:W0:Y:S01]  /*2fa0*/  LDC R20, c[0x0][0x278] ;  /* 0x00009e00ff147b82 */ /* 0x000e220000000800 */
[----:B------:R-:W-:Y:S01]  /*2fb0*/  FFMA.FTZ R5, R4, R5, 0.20512372255325317383 ;  /* 0x3e520bf404057423 */ /* 0x000fe20000010005 */
[C---:B------:R-:W-:Y:S01]  /*2fc0*/  FFMA.FTZ R6, R7.reuse, R6, 0.20512372255325317383 ;  /* 0x3e520bf407067423 */ /* 0x040fe20000010006 */
[----:B------:R1:W-:Y:S01]  /*2fd0*/  STS.64 [R9+UR6+0x500], R18 ;  /* 0x0005001209007988 */ /* 0x0003e20008000a06 */
[----:B------:R-:W-:Y:S01]  /*2fe0*/  ISETP.GE.U32.AND P1, PT, R30, 0x7f800000, PT ;  /* 0x7f8000001e00780c */ /* 0x000fe20003f26070 */
[----:B------:R-:W-:Y:S01]  /*2ff0*/  FFMA.FTZ R5, R4, R5, -0.24046532809734344482 ;  /* 0xbe763c8b04057423 */ /* 0x000fe20000010005 */
[----:B------:R-:W-:-:S02]  /*3000*/  FFMA.FTZ R6, R7, R6, -0.24046532809734344482 ;  /* 0xbe763c8b07067423 */ /* 0x000fc40000010006 */
[----:B------:R-:W-:Y:S01]  /*3010*/  BAR.SYNC.DEFER_BLOCKING 0x0 ;  /* 0x0000000000007b1d */ /* 0x000fe20000010000 */
[----:B------:R-:W-:Y:S01]  /*3020*/  ISETP.GE.U32.AND P2, PT, R32, 0x7f800000, PT ;  /* 0x7f8000002000780c */ /* 0x000fe20003f46070 */
[----:B------:R-:W-:Y:S01]  /*3030*/  FFMA.FTZ R5, R4, R5, 0.28857114911079406738 ;  /* 0x3e93bf9904057423 */ /* 0x000fe20000010005 */
[C---:B------:R-:W-:Y:S01]  /*3040*/  FFMA.FTZ R6, R7.reuse, R6, 0.28857114911079406738 ;  /* 0x3e93bf9907067423 */ /* 0x040fe20000010006 */
[----:B------:R-:W-:Y:S02]  /*3050*/  SHF.L.U32 R10, R2, 0x2, RZ ;  /* 0x00000002020a7819 */ /* 0x000fe400000006ff */
[C---:B------:R-:W-:Y:S01]  /*3060*/  FFMA.FTZ R5, R4.reuse, R5, -0.36067417263984680176 ;  /* 0xbeb8aa4904057423 */ /* 0x040fe20000010005 */
[C---:B------:R-:W-:Y:S01]  /*3070*/  FFMA.FTZ R6, R7.reuse, R6, -0.36067417263984680176 ;  /* 0xbeb8aa4907067423 */ /* 0x040fe20000010006 */
[----:B------:R-:W2:Y:S01]  /*3080*/  LDC.64 R16, c[0x0][0x228] ;  /* 0x00008a00ff107b82 */ /* 0x000ea20000000a00 */
[----:B-1----:R-:W-:Y:S01]  /*3090*/  SHF.R.U32.HI R9, RZ, 0x5, R2 ;  /* 0x00000005ff097819 */ /* 0x002fe20000011602 */
[----:B------:R-:W-:Y:S01]  /*30a0*/  FFMA.FTZ R5, R4, R5, 0.48089820146560668945 ;  /* 0x3ef6384a04057423 */ /* 0x000fe20000010005 */
[----:B------:R-:W-:Y:S01]  /*30b0*/  FFMA.FTZ R6, R7, R6, 0.48089820146560668945 ;  /* 0x3ef6384a07067423 */ /* 0x000fe20000010006 */
[----:B------:R-:W-:-:S02]  /*30c0*/  LEA.HI R11, R2, 0x18, RZ, 0x1b ;  /* 0x00000018020b7811 */ /* 0x000fc400078fd8ff */
[C---:B------:R-:W-:Y:S01]  /*30d0*/  FFMA.FTZ R5, R4.reuse, R5, -0.72134751081466674805 ;  /* 0xbf38aa3b04057423 */ /* 0x040fe20000010005 */
[----:B------:R-:W-:Y:S01]  /*30e0*/  FFMA.FTZ R6, R7, R6, -0.72134751081466674805 ;  /* 0xbf38aa3b07067423 */ /* 0x000fe20000010006 */
[----:B------:R-:W-:Y:S01]  /*30f0*/  SGXT.U32 R9, R9, 0x3 ;  /* 0x000000030909781a */ /* 0x000fe20000000000 */
[----:B0-----:R-:W-:Y:S02]  /*3100*/  IMAD R11, R11, R20, RZ ;  /* 0x000000140b0b7224 */ /* 0x001fe400078e02ff */
[----:B------:R-:W-:Y:S01]  /*3110*/  FMUL R5, R4, R5 ;  /* 0x0000000504057220 */ /* 0x000fe20000400000 */
[C---:B------:R-:W-:Y:S01]  /*3120*/  FMUL R6, R7.reuse, R6 ;  /* 0x0000000607067220 */ /* 0x040fe20000400000 */
[----:B------:R-:W-:Y:S01]  /*3130*/  LOP3.LUT R10, R10, 0x40, RZ, 0xc0, !PT ;  /* 0x000000400a0a7812 */ /* 0x000fe200078ec0ff */
[----:B------:R-:W0:Y:S01]  /*3140*/  LDC.64 R18, c[0x0][0x230] ;  /* 0x00008c00ff127b82 */ /* 0x000e220000000a00 */
[----:B------:R-:W-:Y:S01]  /*3150*/  FMUL R5, R4, R5 ;  /* 0x0000000504057220 */ /* 0x000fe20000400000 */
[----:B------:R-:W-:Y:S01]  /*3160*/  FMUL R6, R7, R6 ;  /* 0x0000000607067220 */ /* 0x000fe20000400000 */
[----:B------:R-:W1:Y:S01]  /*3170*/  LDS.64 R28, [R29] ;  /* 0x000000001d1c7984 */ /* 0x000e620000000a00 */
[----:B------:R-:W-:-:S02]  /*3180*/  IMAD.IADD R31, R10, 0x1, R31 ;  /* 0x000000010a1f7824 */ /* 0x000fc400078e021f */
[----:B------:R-:W-:Y:S01]  /*3190*/  FFMA.FTZ R4, R4, 1.4426950216293334961, R5 ;  /* 0x3fb8aa3b04047823 */ /* 0x000fe20000010005 */
[----:B------:R-:W-:Y:S01]  /*31a0*/  FFMA.FTZ R7, R7, 1.4426950216293334961, R6 ;  /* 0x3fb8aa3b07077823 */ /* 0x000fe20000010006 */
[----:B------:R-:W-:Y:S02]  /*31b0*/  @P1 MOV R5, 0x7f800000 ;  /* 0x7f80000000051802 */ /* 0x000fe40000000f00 */
[----:B------:R-:W-:Y:S01]  /*31c0*/  FADD R3, R3, R4 ;  /* 0x0000000403037221 */ /* 0x000fe20000000000 */
[----:B------:R-:W-:Y:S01]  /*31d0*/  FADD R14, R8, R7 ;  /* 0x00000007080e7221 */ /* 0x000fe20000000000 */
[----:B------:R-:W-:Y:S02]  /*31e0*/  IMAD R4, R0, UR5, RZ ;  /* 0x0000000500047c24 */ /* 0x000fe4000f8e02ff */
[C---:B------:R-:W-:Y:S01]  /*31f0*/  @P1 FFMA.FTZ R3, R30.reuse, R5, +INF ;  /* 0x7f8000001e031423 */ /* 0x040fe20000010005 */
[----:B------:R-:W-:Y:S01]  /*3200*/  @P2 IMAD.MOV.U32 R7, RZ, RZ, 0x7f800000 ;  /* 0x7f800000ff072424 */ /* 0x000fe200078e00ff */
[----:B------:R-:W-:Y:S01]  /*3210*/  UIMAD.WIDE UR4, UR4, 0x2, URZ ;  /* 0x00000002040478a5 */ /* 0x000fe2000f8e023f */
[----:B------:R-:W-:-:S02]  /*3220*/  FSETP.NEU.AND P0, PT, R30, RZ, PT ;  /* 0x000000ff1e00720b */ /* 0x000fc40003f0d000 */
[----:B------:R-:W-:Y:S01]  /*3230*/  SHF.L.U32 R5, R4, 0x1, RZ ;  /* 0x0000000104057819 */ /* 0x000fe200000006ff */
[C---:B------:R-:W-:Y:S01]  /*3240*/  @P2 FFMA.FTZ R14, R32.reuse, R7, +INF ;  /* 0x7f800000200e2423 */ /* 0x040fe20000010007 */
[----:B------:R-:W-:Y:S01]  /*3250*/  IMAD R7, R9, R20, RZ ;  /* 0x0000001409077224 */ /* 0x000fe200078e02ff */
[----:B------:R-:W-:Y:S01]  /*3260*/  FSETP.NEU.AND P1, PT, R32, RZ, PT ;  /* 0x000000ff2000720b */ /* 0x000fe20003f2d000 */
[----:B------:R-:W-:Y:S01]  /*3270*/  IMAD.HI R4, R4, 0x2, RZ ;  /* 0x0000000204047827 */ /* 0x000fe200078e02ff */
[----:B--2---:R-:W-:Y:S01]  /*3280*/  IADD3 R8, P2, P3, R5, UR7, R16 ;  /* 0x0000000705087c10 */ /* 0x004fe2000fb5e010 */
[----:B------:R-:W-:Y:S02]  /*3290*/  ULDC UR4, c[0x0][0x27c] ;  /* 0x00009f0000047ab9 */ /* 0x000fe40000000800 */
[----:B------:R-:W-:Y:S01]  /*32a0*/  IMAD R9, R20, 0x8, R7 ;  /* 0x0000000814097824 */ /* 0x000fe200078e0207 */
[----:B------:R-:W-:Y:S01]  /*32b0*/  IADD3.X R16, R4, UR5, R17, P2, P3 ;  /* 0x0000000504107c10 */ /* 0x000fe200097e6411 */
[----:B------:R-:W-:Y:S01]  /*32c0*/  UIMAD UR4, UR8, UR4, URZ ;  /* 0x00000004080472a4 */ /* 0x000fe2000f8e023f */
[----:B------:R-:W-:-:S02]  /*32d0*/  LEA R4, P2, R7, R8, 0x1 ;  /* 0x0000000807047211 */ /* 0x000fc400078408ff */
[----:B------:R-:W-:Y:S01]  /*32e0*/  LEA R15, R20, R9, 0x3 ;  /* 0x00000009140f7211 */ /* 0x000fe200078e18ff */
[----:B------:R-:W-:Y:S01]  /*32f0*/  USHF.L.U32 UR7, UR4, 0x2, URZ ;  /* 0x0000000204077899 */ /* 0x000fe2000800063f */
[-C--:B------:R-:W-:Y:S01]  /*3300*/  LEA R10, P4, R11, R8.reuse, 0x1 ;  /* 0x000000080b0a7211 */ /* 0x080fe200078808ff */
[----:B------:R-:W-:Y:S01]  /*3310*/  UIMAD.WIDE UR4, UR4, 0x4, URZ ;  /* 0x00000004040478a5 */ /* 0x000fe2000f8e023f */
[----:B------:R-:W-:Y:S02]  /*3320*/  LEA R6, P3, R9, R8, 0x1 ;  /* 0x0000000809067211 */ /* 0x000fe400078608ff */
[----:B------:R-:W-:Y:S02]  /*3330*/  LEA.HI.X.SX32 R5, R7, R16, 0x1, P2 ;  /* 0x0000001007057211 */ /* 0x000fe400010f0eff */
[----:B------:R-:W-:Y:S02]  /*3340*/  LEA R8, P2, R15, R8, 0x1 ;  /* 0x000000080f087211 */ /* 0x000fe400078408ff */
[----:B------:R-:W-:-:S02]  /*3350*/  LEA.HI.X.SX32 R7, R9, R16, 0x1, P3 ;  /* 0x0000001009077211 */ /* 0x000fc400018f0eff */
[-C--:B------:R-:W-:Y:S01]  /*3360*/  LEA.HI.X.SX32 R9, R15, R16.reuse, 0x1, P2 ;  /* 0x000000100f097211 */ /* 0x080fe200010f0eff */
[----:B-1----:R1:W-:Y:S01]  /*3370*/  STG.E.U16 desc[UR14][R4.64], R28 ;  /* 0x0000001c04007986 */ /* 0x0023e2000c10150e */
[----:B------:R-:W-:Y:S02]  /*3380*/  PRMT R20, R28, 0x7632, R20 ;  /* 0x000076321c147816 */ /* 0x000fe40000000014 */
[----:B------:R-:W-:Y:S02]  /*3390*/  LEA.HI.X.SX32 R11, R11, R16, 0x1, P4 ;  /* 0x000000100b0b7211 */ /* 0x000fe400020f0eff */
[----:B------:R-:W-:Y:S01]  /*33a0*/  FSEL R16, R3, -INF , P0 ;  /* 0xff80000003107808 */ /* 0x000fe20000000000 */
[----:B------:R2:W-:Y:S01]  /*33b0*/  STG.E.U16 desc[UR14][R6.64], R20 ;  /* 0x0000001406007986 */ /* 0x0005e2000c10150e */
[----:B------:R-:W-:Y:S02]  /*33c0*/  FSEL R3, R14, -INF , P1 ;  /* 0xff8000000e037808 */ /* 0x000fe40000800000 */
[----:B------:R-:W-:Y:S01]  /*33d0*/  LOP3.LUT P0, RZ, R2, 0xe0, RZ, 0xc0, !PT ;  /* 0x000000e002ff7812 */ /* 0x000fe2000780c0ff */
[----:B------:R2:W-:Y:S01]  /*33e0*/  STG.E.U16 desc[UR14][R8.64], R29 ;  /* 0x0000001d08007986 */ /* 0x0005e2000c10150e */
[----:B------:R-:W-:Y:S01]  /*33f0*/  FFMA R16, R16, 0.69314718246459960938, R13 ;  /* 0x3f31721810107823 */ /* 0x000fe2000000000d */
[----:B-1----:R-:W-:Y:S01]  /*3400*/  PRMT R5, R29, 0x7632, R5 ;  /* 0x000076321d057816 */ /* 0x002fe20000000005 */
[----:B------:R-:W-:-:S02]  /*3410*/  IMAD.SHL.U32 R4, R2, 0x2, RZ ;  /* 0x0000000202047824 */ /* 0x000fc400078e00ff */
[----:B------:R-:W-:Y:S01]  /*3420*/  FFMA R17, R3, 0.69314718246459960938, R12 ;  /* 0x3f31721803117823 */ /* 0x000fe2000000000c */
[C---:B------:R-:W-:Y:S01]  /*3430*/  SHF.L.U32 R3, R0.reuse, 0x2, RZ ;  /* 0x0000000200037819 */ /* 0x040fe200000006ff */
[----:B------:R-:W-:Y:S01]  /*3440*/  IMAD.HI R0, R0, 0x4, RZ ;  /* 0x0000000400007827 */ /* 0x000fe200078e02ff */
[----:B------:R2:W-:Y:S01]  /*3450*/  STG.E.U16 desc[UR14][R10.64], R5 ;  /* 0x000000050a007986 */ /* 0x0005e2000c10150e */
[----:B------:R-:W-:Y:S01]  /*3460*/  LOP3.LUT R4, R4, 0x78, RZ, 0xc0, !PT ;  /* 0x0000007804047812 */ /* 0x000fe200078ec0ff */
[----:B------:R-:W-:Y:S01]  /*3470*/  BAR.SYNC.DEFER_BLOCKING 0x0 ;  /* 0x0000000000007b1d */ /* 0x000fe20000010000 */
[----:B0-----:R-:W-:-:S04]  /*3480*/  IADD3 R2, P1, P2, R3, UR7, R18 ;  /* 0x0000000703027c10 */ /* 0x001fc8000fa3e012 */
[----:B------:R-:W-:Y:S01]  /*3490*/  IADD3.X R3, R0, UR5, R19, P1, P2 ;  /* 0x0000000500037c10 */ /* 0x000fe20008fe4413 */
[----:B------:R2:W-:Y:S02]  /*34a0*/  STS.64 [R4+UR6], R16 ;  /* 0x0000001004007988 */ /* 0x0005e40008000a06 */
[----:B------:R-:W-:Y:S06]  /*34b0*/  BAR.SYNC.DEFER_BLOCKING 0x0 ;  /* 0x0000000000007b1d */ /* 0x000fec0000010000 */
[----:B------:R-:W-:Y:S05]  /*34c0*/  @P0 EXIT ;  /* 0x000000000000094d */ /* 0x000fea0003800000 */
[----:B------:R-:W0:Y:S04]  /*34d0*/  LDS R31, [R31] ;  /* 0x000000001f1f7984 */ /* 0x000e280000000800 */
[----:B0-----:R-:W-:Y:S01]  /*34e0*/  STG.E desc[UR14][R2.64], R31 ;  /* 0x0000001f02007986 */ /* 0x001fe2000c10190e */
[----:B------:R-:W-:Y:S05]  /*34f0*/  EXIT ;  /* 0x000000000000794d */ /* 0x000fea0003800000 */
.L_x_2:
[----:B------:R-:W-:-:S00]  /*3500*/  BRA `(.L_x_2) ;  /* 0xfffffffc00fc7947 */ /* 0x000fc0000383ffff */
[----:B------:R-:W-:-:S00]  /*3510*/  NOP ;  /* 0x0000000000007918 */ /* 0x000fc00000000000 */
        /* <DEDUP_REMOVED lines=14> */
.L_x_3:


//--------------------- .nv.global.init           --------------------------
	.section	.nv.global.init,"aw",@progbits
.nv.global.init:
	.type		_$_str,@object
	.size		_$_str,(.L_0 - _$_str)
_$_str:
        /*0000*/ 	.byte	0x5f, 0x5f, 0x43, 0x55, 0x44, 0x41, 0x5f, 0x46, 0x54, 0x5a, 0x00
.L_0:


//--------------------- .nv.shared.attn_fwd       --------------------------
	.section	.nv.shared.attn_fwd,"aw",@nobits
	.sectionflags	@""
	.align	16
	.zero		1024


//--------------------- .nv.shared.reserved.0     --------------------------
	.section	.nv.shared.reserved.0,"aw",@nobits
	.weak		__nv_reservedSMEM_offset_0_alias
	.size		__nv_reservedSMEM_offset_0_alias, 0, 0
	.other		__nv_reservedSMEM_offset_0_alias,@"STO_CUDA_RESERVED_SHARED STV_DEFAULT"
__nv_reservedSMEM_offset_0_alias:
	.zero		0


//--------------------- .nv.constant0.attn_fwd    --------------------------
	.section	.nv.constant0.attn_fwd,"a",@progbits
	.sectionflags	@""
	.align	4
.nv.constant0.attn_fwd:
	.zero		664


//--------------------- SYMBOLS --------------------------

	.type		.nv.reservedSmem.offset0,@object
	.size		.nv.reservedSmem.offset0,0x4
